//
// Generated by NVIDIA NVVM Compiler
//
// Compiler Build ID: CL-36424714
// Cuda compilation tools, release 13.0, V13.0.88
// Based on NVVM 20.0.0
//

.version 9.0
.target sm_100
.address_size 64

	// .globl	_Z9modeloSIRPfS_S_S_i
.global .align 1 .b8 _ZN34_INTERNAL_8d093893_4_k_cu_3287dcd14cuda3std3__45__cpo5beginE[1];
.global .align 1 .b8 _ZN34_INTERNAL_8d093893_4_k_cu_3287dcd14cuda3std3__45__cpo3endE[1];
.global .align 1 .b8 _ZN34_INTERNAL_8d093893_4_k_cu_3287dcd14cuda3std3__45__cpo6cbeginE[1];
.global .align 1 .b8 _ZN34_INTERNAL_8d093893_4_k_cu_3287dcd14cuda3std3__45__cpo4cendE[1];
.global .align 1 .b8 _ZN34_INTERNAL_8d093893_4_k_cu_3287dcd14cuda3std3__45__cpo6rbeginE[1];
.global .align 1 .b8 _ZN34_INTERNAL_8d093893_4_k_cu_3287dcd14cuda3std3__45__cpo4rendE[1];
.global .align 1 .b8 _ZN34_INTERNAL_8d093893_4_k_cu_3287dcd14cuda3std3__45__cpo7crbeginE[1];
.global .align 1 .b8 _ZN34_INTERNAL_8d093893_4_k_cu_3287dcd14cuda3std3__45__cpo5crendE[1];
.global .align 1 .b8 _ZN34_INTERNAL_8d093893_4_k_cu_3287dcd14cuda3std3__436_GLOBAL__N__8d093893_4_k_cu_3287dcd16ignoreE[1];
.global .align 1 .b8 _ZN34_INTERNAL_8d093893_4_k_cu_3287dcd14cuda3std3__419piecewise_constructE[1];
.global .align 1 .b8 _ZN34_INTERNAL_8d093893_4_k_cu_3287dcd14cuda3std3__48in_placeE[1];
.global .align 1 .b8 _ZN34_INTERNAL_8d093893_4_k_cu_3287dcd14cuda3std3__420unreachable_sentinelE[1];
.global .align 1 .b8 _ZN34_INTERNAL_8d093893_4_k_cu_3287dcd14cuda3std3__47nulloptE[1];
.global .align 1 .b8 _ZN34_INTERNAL_8d093893_4_k_cu_3287dcd14cuda3std3__48unexpectE[1];
.global .align 1 .b8 _ZN34_INTERNAL_8d093893_4_k_cu_3287dcd14cuda3std6ranges3__45__cpo4swapE[1];
.global .align 1 .b8 _ZN34_INTERNAL_8d093893_4_k_cu_3287dcd14cuda3std6ranges3__45__cpo9iter_moveE[1];
.global .align 1 .b8 _ZN34_INTERNAL_8d093893_4_k_cu_3287dcd14cuda3std6ranges3__45__cpo5beginE[1];
.global .align 1 .b8 _ZN34_INTERNAL_8d093893_4_k_cu_3287dcd14cuda3std6ranges3__45__cpo3endE[1];
.global .align 1 .b8 _ZN34_INTERNAL_8d093893_4_k_cu_3287dcd14cuda3std6ranges3__45__cpo6cbeginE[1];
.global .align 1 .b8 _ZN34_INTERNAL_8d093893_4_k_cu_3287dcd14cuda3std6ranges3__45__cpo4cendE[1];
.global .align 1 .b8 _ZN34_INTERNAL_8d093893_4_k_cu_3287dcd14cuda3std6ranges3__45__cpo7advanceE[1];
.global .align 1 .b8 _ZN34_INTERNAL_8d093893_4_k_cu_3287dcd14cuda3std6ranges3__45__cpo9iter_swapE[1];
.global .align 1 .b8 _ZN34_INTERNAL_8d093893_4_k_cu_3287dcd14cuda3std6ranges3__45__cpo4nextE[1];
.global .align 1 .b8 _ZN34_INTERNAL_8d093893_4_k_cu_3287dcd14cuda3std6ranges3__45__cpo4prevE[1];
.global .align 1 .b8 _ZN34_INTERNAL_8d093893_4_k_cu_3287dcd14cuda3std6ranges3__45__cpo4dataE[1];
.global .align 1 .b8 _ZN34_INTERNAL_8d093893_4_k_cu_3287dcd14cuda3std6ranges3__45__cpo5cdataE[1];
.global .align 1 .b8 _ZN34_INTERNAL_8d093893_4_k_cu_3287dcd14cuda3std6ranges3__45__cpo4sizeE[1];
.global .align 1 .b8 _ZN34_INTERNAL_8d093893_4_k_cu_3287dcd14cuda3std6ranges3__45__cpo5ssizeE[1];
.global .align 1 .b8 _ZN34_INTERNAL_8d093893_4_k_cu_3287dcd14cuda3std6ranges3__45__cpo8distanceE[1];
.global .align 1 .b8 _ZN34_INTERNAL_8d093893_4_k_cu_3287dcd16thrust24THRUST_300001_SM_1000_NS8cuda_cub3parE[1];
.global .align 1 .b8 _ZN34_INTERNAL_8d093893_4_k_cu_3287dcd16thrust24THRUST_300001_SM_1000_NS8cuda_cub10par_nosyncE[1];
.global .align 1 .b8 _ZN34_INTERNAL_8d093893_4_k_cu_3287dcd16thrust24THRUST_300001_SM_1000_NS6system6detail10sequential3seqE[1];
.global .align 1 .b8 _ZN34_INTERNAL_8d093893_4_k_cu_3287dcd16thrust24THRUST_300001_SM_1000_NS12placeholders2_1E[1];
.global .align 1 .b8 _ZN34_INTERNAL_8d093893_4_k_cu_3287dcd16thrust24THRUST_300001_SM_1000_NS12placeholders2_2E[1];
.global .align 1 .b8 _ZN34_INTERNAL_8d093893_4_k_cu_3287dcd16thrust24THRUST_300001_SM_1000_NS12placeholders2_3E[1];
.global .align 1 .b8 _ZN34_INTERNAL_8d093893_4_k_cu_3287dcd16thrust24THRUST_300001_SM_1000_NS12placeholders2_4E[1];
.global .align 1 .b8 _ZN34_INTERNAL_8d093893_4_k_cu_3287dcd16thrust24THRUST_300001_SM_1000_NS12placeholders2_5E[1];
.global .align 1 .b8 _ZN34_INTERNAL_8d093893_4_k_cu_3287dcd16thrust24THRUST_300001_SM_1000_NS12placeholders2_6E[1];
.global .align 1 .b8 _ZN34_INTERNAL_8d093893_4_k_cu_3287dcd16thrust24THRUST_300001_SM_1000_NS12placeholders2_7E[1];
.global .align 1 .b8 _ZN34_INTERNAL_8d093893_4_k_cu_3287dcd16thrust24THRUST_300001_SM_1000_NS12placeholders2_8E[1];
.global .align 1 .b8 _ZN34_INTERNAL_8d093893_4_k_cu_3287dcd16thrust24THRUST_300001_SM_1000_NS12placeholders2_9E[1];
.global .align 1 .b8 _ZN34_INTERNAL_8d093893_4_k_cu_3287dcd16thrust24THRUST_300001_SM_1000_NS12placeholders3_10E[1];
.global .align 1 .b8 _ZN34_INTERNAL_8d093893_4_k_cu_3287dcd16thrust24THRUST_300001_SM_1000_NS3seqE[1];

.visible .entry _Z9modeloSIRPfS_S_S_i(
	.param .u64 .ptr .align 1 _Z9modeloSIRPfS_S_S_i_param_0,
	.param .u64 .ptr .align 1 _Z9modeloSIRPfS_S_S_i_param_1,
	.param .u64 .ptr .align 1 _Z9modeloSIRPfS_S_S_i_param_2,
	.param .u64 .ptr .align 1 _Z9modeloSIRPfS_S_S_i_param_3,
	.param .u32 _Z9modeloSIRPfS_S_S_i_param_4
)
{
	.reg .pred 	%p<2>;
	.reg .b32 	%r<6>;
	.reg .b32 	%f<10>;
	.reg .b64 	%rd<14>;
	.reg .b64 	%fd<14>;

	ld.param.u64 	%rd1, [_Z9modeloSIRPfS_S_S_i_param_0];
	ld.param.u64 	%rd2, [_Z9modeloSIRPfS_S_S_i_param_1];
	ld.param.u64 	%rd3, [_Z9modeloSIRPfS_S_S_i_param_2];
	ld.param.u64 	%rd4, [_Z9modeloSIRPfS_S_S_i_param_3];
	ld.param.u32 	%r2, [_Z9modeloSIRPfS_S_S_i_param_4];
	mov.u32 	%r3, %tid.x;
	mov.u32 	%r4, %ctaid.x;
	mov.u32 	%r5, %ntid.x;
	mad.lo.s32 	%r1, %r4, %r5, %r3;
	setp.ge.s32 	%p1, %r1, %r2;
	@%p1 bra 	$L__BB0_2;
	cvta.to.global.u64 	%rd5, %rd1;
	cvta.to.global.u64 	%rd6, %rd4;
	cvta.to.global.u64 	%rd7, %rd2;
	cvta.to.global.u64 	%rd8, %rd3;
	mul.wide.s32 	%rd9, %r1, 4;
	add.s64 	%rd10, %rd5, %rd9;
	ld.global.f32 	%f1, [%rd10];
	cvt.f64.f32 	%fd1, %f1;
	add.s64 	%rd11, %rd6, %rd9;
	ld.global.f32 	%f2, [%rd11];
	cvt.f64.f32 	%fd2, %f2;
	mul.f64 	%fd3, %fd2, 0d3FB999999999999A;
	mul.f64 	%fd4, %fd3, %fd1;
	add.s64 	%rd12, %rd7, %rd9;
	ld.global.f32 	%f3, [%rd12];
	cvt.f64.f32 	%fd5, %f3;
	mul.f64 	%fd6, %fd4, %fd5;
	sub.f64 	%fd7, %fd1, %fd6;
	cvt.rn.f32.f64 	%f4, %fd7;
	mul.f32 	%f5, %f2, %f1;
	mul.f32 	%f6, %f5, %f3;
	cvt.f64.f32 	%fd8, %f6;
	mul.f64 	%fd9, %fd5, 0d3FB999999999999A;
	sub.f64 	%fd10, %fd8, %fd9;
	fma.rn.f64 	%fd11, %fd10, 0d3FB999999999999A, %fd5;
	cvt.rn.f32.f64 	%f7, %fd11;
	add.s64 	%rd13, %rd8, %rd9;
	ld.global.f32 	%f8, [%rd13];
	cvt.f64.f32 	%fd12, %f8;
	fma.rn.f64 	%fd13, %fd9, 0d3FB999999999999A, %fd12;
	cvt.rn.f32.f64 	%f9, %fd13;
	st.global.f32 	[%rd10], %f4;
	st.global.f32 	[%rd12], %f7;
	st.global.f32 	[%rd13], %f9;
$L__BB0_2:
	ret;

}
	// .globl	_ZN3cub18CUB_300001_SM_10006detail11EmptyKernelIvEEvv
.visible .entry _ZN3cub18CUB_300001_SM_10006detail11EmptyKernelIvEEvv()
{


	ret;

}
	// .globl	_ZN3cub18CUB_300001_SM_10006detail8for_each13static_kernelINS2_12policy_hub_t12policy_500_tEmN6thrust24THRUST_300001_SM_1000_NS8cuda_cub20__uninitialized_fill7functorINS7_10device_ptrIfEEfEEEEvT0_T1_
.visible .entry _ZN3cub18CUB_300001_SM_10006detail8for_each13static_kernelINS2_12policy_hub_t12policy_500_tEmN6thrust24THRUST_300001_SM_1000_NS8cuda_cub20__uninitialized_fill7functorINS7_10device_ptrIfEEfEEEEvT0_T1_(
	.param .u64 _ZN3cub18CUB_300001_SM_10006detail8for_each13static_kernelINS2_12policy_hub_t12policy_500_tEmN6thrust24THRUST_300001_SM_1000_NS8cuda_cub20__uninitialized_fill7functorINS7_10device_ptrIfEEfEEEEvT0_T1__param_0,
	.param .align 8 .b8 _ZN3cub18CUB_300001_SM_10006detail8for_each13static_kernelINS2_12policy_hub_t12policy_500_tEmN6thrust24THRUST_300001_SM_1000_NS8cuda_cub20__uninitialized_fill7functorINS7_10device_ptrIfEEfEEEEvT0_T1__param_1[16]
)
.maxntid 256
{
	.reg .pred 	%p<4>;
	.reg .b16 	%rs<5>;
	.reg .b32 	%r<10>;
	.reg .b32 	%f<3>;
	.reg .b64 	%rd<16>;

	ld.param.f32 	%f2, [_ZN3cub18CUB_300001_SM_10006detail8for_each13static_kernelINS2_12policy_hub_t12policy_500_tEmN6thrust24THRUST_300001_SM_1000_NS8cuda_cub20__uninitialized_fill7functorINS7_10device_ptrIfEEfEEEEvT0_T1__param_1+8];
	ld.param.u64 	%rd4, [_ZN3cub18CUB_300001_SM_10006detail8for_each13static_kernelINS2_12policy_hub_t12policy_500_tEmN6thrust24THRUST_300001_SM_1000_NS8cuda_cub20__uninitialized_fill7functorINS7_10device_ptrIfEEfEEEEvT0_T1__param_1];
	ld.param.u64 	%rd5, [_ZN3cub18CUB_300001_SM_10006detail8for_each13static_kernelINS2_12policy_hub_t12policy_500_tEmN6thrust24THRUST_300001_SM_1000_NS8cuda_cub20__uninitialized_fill7functorINS7_10device_ptrIfEEfEEEEvT0_T1__param_0];
	mov.u32 	%r7, %ctaid.x;
	mul.wide.u32 	%rd1, %r7, 512;
	sub.s64 	%rd2, %rd5, %rd1;
	setp.lt.u64 	%p1, %rd2, 512;
	@%p1 bra 	$L__BB2_2;
	mov.u32 	%r9, %tid.x;
	cvta.to.global.u64 	%rd11, %rd4;
	cvt.u64.u32 	%rd12, %r9;
	add.s64 	%rd13, %rd1, %rd12;
	shl.b64 	%rd14, %rd13, 2;
	add.s64 	%rd15, %rd11, %rd14;
	st.global.f32 	[%rd15], %f2;
	st.global.f32 	[%rd15+1024], %f2;
	bra.uni 	$L__BB2_6;
$L__BB2_2:
	cvta.to.global.u64 	%rd6, %rd4;
	mov.u32 	%r1, %tid.x;
	cvt.u64.u32 	%rd7, %r1;
	setp.le.u64 	%p2, %rd2, %rd7;
	add.s64 	%rd8, %rd1, %rd7;
	shl.b64 	%rd9, %rd8, 2;
	add.s64 	%rd3, %rd6, %rd9;
	@%p2 bra 	$L__BB2_4;
	st.global.f32 	[%rd3], %f2;
$L__BB2_4:
	add.s32 	%r8, %r1, 256;
	cvt.u64.u32 	%rd10, %r8;
	setp.le.u64 	%p3, %rd2, %rd10;
	@%p3 bra 	$L__BB2_6;
	st.global.f32 	[%rd3+1024], %f2;
$L__BB2_6:
	ret;

}
	// .globl	_ZN3cub18CUB_300001_SM_10006detail8for_each13static_kernelINS2_12policy_hub_t12policy_500_tElN6thrust24THRUST_300001_SM_1000_NS8cuda_cub6__fill7functorINS7_6detail15normal_iteratorINS7_10device_ptrIfEEEEdEEEEvT0_T1_
.visible .entry _ZN3cub18CUB_300001_SM_10006detail8for_each13static_kernelINS2_12policy_hub_t12policy_500_tElN6thrust24THRUST_300001_SM_1000_NS8cuda_cub6__fill7functorINS7_6detail15normal_iteratorINS7_10device_ptrIfEEEEdEEEEvT0_T1_(
	.param .u64 _ZN3cub18CUB_300001_SM_10006detail8for_each13static_kernelINS2_12policy_hub_t12policy_500_tElN6thrust24THRUST_300001_SM_1000_NS8cuda_cub6__fill7functorINS7_6detail15normal_iteratorINS7_10device_ptrIfEEEEdEEEEvT0_T1__param_0,
	.param .align 8 .b8 _ZN3cub18CUB_300001_SM_10006detail8for_each13static_kernelINS2_12policy_hub_t12policy_500_tElN6thrust24THRUST_300001_SM_1000_NS8cuda_cub6__fill7functorINS7_6detail15normal_iteratorINS7_10device_ptrIfEEEEdEEEEvT0_T1__param_1[16]
)
.maxntid 256
{
	.reg .pred 	%p<4>;
	.reg .b32 	%r<5>;
	.reg .b32 	%f<3>;
	.reg .b64 	%rd<17>;
	.reg .b64 	%fd<2>;

	ld.param.f64 	%fd1, [_ZN3cub18CUB_300001_SM_10006detail8for_each13static_kernelINS2_12policy_hub_t12policy_500_tElN6thrust24THRUST_300001_SM_1000_NS8cuda_cub6__fill7functorINS7_6detail15normal_iteratorINS7_10device_ptrIfEEEEdEEEEvT0_T1__param_1+8];
	ld.param.u64 	%rd5, [_ZN3cub18CUB_300001_SM_10006detail8for_each13static_kernelINS2_12policy_hub_t12policy_500_tElN6thrust24THRUST_300001_SM_1000_NS8cuda_cub6__fill7functorINS7_6detail15normal_iteratorINS7_10device_ptrIfEEEEdEEEEvT0_T1__param_1];
	ld.param.u64 	%rd6, [_ZN3cub18CUB_300001_SM_10006detail8for_each13static_kernelINS2_12policy_hub_t12policy_500_tElN6thrust24THRUST_300001_SM_1000_NS8cuda_cub6__fill7functorINS7_6detail15normal_iteratorINS7_10device_ptrIfEEEEdEEEEvT0_T1__param_0];
	mov.u32 	%r2, %ctaid.x;
	mul.wide.u32 	%rd1, %r2, 512;
	sub.s64 	%rd2, %rd6, %rd1;
	setp.lt.s64 	%p1, %rd2, 512;
	@%p1 bra 	$L__BB3_2;
	cvt.rn.f32.f64 	%f2, %fd1;
	mov.u32 	%r4, %tid.x;
	cvta.to.global.u64 	%rd12, %rd5;
	cvt.u64.u32 	%rd13, %r4;
	add.s64 	%rd14, %rd1, %rd13;
	shl.b64 	%rd15, %rd14, 2;
	add.s64 	%rd16, %rd12, %rd15;
	st.global.f32 	[%rd16], %f2;
	st.global.f32 	[%rd16+1024], %f2;
	bra.uni 	$L__BB3_6;
$L__BB3_2:
	cvta.to.global.u64 	%rd7, %rd5;
	mov.u32 	%r1, %tid.x;
	cvt.s64.s32 	%rd3, %rd2;
	cvt.rn.f32.f64 	%f1, %fd1;
	cvt.u64.u32 	%rd8, %r1;
	setp.le.s64 	%p2, %rd3, %rd8;
	add.s64 	%rd9, %rd1, %rd8;
	shl.b64 	%rd10, %rd9, 2;
	add.s64 	%rd4, %rd7, %rd10;
	@%p2 bra 	$L__BB3_4;
	st.global.f32 	[%rd4], %f1;
$L__BB3_4:
	add.s32 	%r3, %r1, 256;
	cvt.u64.u32 	%rd11, %r3;
	setp.le.s64 	%p3, %rd3, %rd11;
	@%p3 bra 	$L__BB3_6;
	st.global.f32 	[%rd4+1024], %f1;
$L__BB3_6:
	ret;

}
	// .globl	_ZN3cub18CUB_300001_SM_10006detail8for_each13static_kernelINS2_12policy_hub_t12policy_500_tElN6thrust24THRUST_300001_SM_1000_NS8cuda_cub10__tabulate7functorINS7_6detail15normal_iteratorINS7_10device_ptrIfEEEENS7_6system6detail7generic6detail22compute_sequence_valueIdvEElEEEEvT0_T1_
.visible .entry _ZN3cub18CUB_300001_SM_10006detail8for_each13static_kernelINS2_12policy_hub_t12policy_500_tElN6thrust24THRUST_300001_SM_1000_NS8cuda_cub10__tabulate7functorINS7_6detail15normal_iteratorINS7_10device_ptrIfEEEENS7_6system6detail7generic6detail22compute_sequence_valueIdvEElEEEEvT0_T1_(
	.param .u64 _ZN3cub18CUB_300001_SM_10006detail8for_each13static_kernelINS2_12policy_hub_t12policy_500_tElN6thrust24THRUST_300001_SM_1000_NS8cuda_cub10__tabulate7functorINS7_6detail15normal_iteratorINS7_10device_ptrIfEEEENS7_6system6detail7generic6detail22compute_sequence_valueIdvEElEEEEvT0_T1__param_0,
	.param .align 8 .b8 _ZN3cub18CUB_300001_SM_10006detail8for_each13static_kernelINS2_12policy_hub_t12policy_500_tElN6thrust24THRUST_300001_SM_1000_NS8cuda_cub10__tabulate7functorINS7_6detail15normal_iteratorINS7_10device_ptrIfEEEENS7_6system6detail7generic6detail22compute_sequence_valueIdvEElEEEEvT0_T1__param_1[24]
)
.maxntid 256
{
	.reg .pred 	%p<4>;
	.reg .b32 	%r<6>;
	.reg .b32 	%f<5>;
	.reg .b64 	%rd<21>;
	.reg .b64 	%fd<13>;

	ld.param.f64 	%fd4, [_ZN3cub18CUB_300001_SM_10006detail8for_each13static_kernelINS2_12policy_hub_t12policy_500_tElN6thrust24THRUST_300001_SM_1000_NS8cuda_cub10__tabulate7functorINS7_6detail15normal_iteratorINS7_10device_ptrIfEEEENS7_6system6detail7generic6detail22compute_sequence_valueIdvEElEEEEvT0_T1__param_1+16];
	ld.param.f64 	%fd3, [_ZN3cub18CUB_300001_SM_10006detail8for_each13static_kernelINS2_12policy_hub_t12policy_500_tElN6thrust24THRUST_300001_SM_1000_NS8cuda_cub10__tabulate7functorINS7_6detail15normal_iteratorINS7_10device_ptrIfEEEENS7_6system6detail7generic6detail22compute_sequence_valueIdvEElEEEEvT0_T1__param_1+8];
	ld.param.u64 	%rd7, [_ZN3cub18CUB_300001_SM_10006detail8for_each13static_kernelINS2_12policy_hub_t12policy_500_tElN6thrust24THRUST_300001_SM_1000_NS8cuda_cub10__tabulate7functorINS7_6detail15normal_iteratorINS7_10device_ptrIfEEEENS7_6system6detail7generic6detail22compute_sequence_valueIdvEElEEEEvT0_T1__param_1];
	ld.param.u64 	%rd8, [_ZN3cub18CUB_300001_SM_10006detail8for_each13static_kernelINS2_12policy_hub_t12policy_500_tElN6thrust24THRUST_300001_SM_1000_NS8cuda_cub10__tabulate7functorINS7_6detail15normal_iteratorINS7_10device_ptrIfEEEENS7_6system6detail7generic6detail22compute_sequence_valueIdvEElEEEEvT0_T1__param_0];
	mov.u32 	%r1, %ctaid.x;
	mul.wide.u32 	%rd1, %r1, 512;
	sub.s64 	%rd2, %rd8, %rd1;
	setp.lt.s64 	%p1, %rd2, 512;
	@%p1 bra 	$L__BB4_2;
	mov.u32 	%r5, %tid.x;
	cvta.to.global.u64 	%rd15, %rd7;
	cvt.u64.u32 	%rd16, %r5;
	add.s64 	%rd17, %rd1, %rd16;
	cvt.rn.f64.u64 	%fd9, %rd17;
	fma.rn.f64 	%fd10, %fd4, %fd9, %fd3;
	cvt.rn.f32.f64 	%f3, %fd10;
	shl.b64 	%rd18, %rd17, 2;
	add.s64 	%rd19, %rd15, %rd18;
	st.global.f32 	[%rd19], %f3;
	add.s64 	%rd20, %rd17, 256;
	cvt.rn.f64.u64 	%fd11, %rd20;
	fma.rn.f64 	%fd12, %fd4, %fd11, %fd3;
	cvt.rn.f32.f64 	%f4, %fd12;
	st.global.f32 	[%rd19+1024], %f4;
	bra.uni 	$L__BB4_6;
$L__BB4_2:
	cvta.to.global.u64 	%rd3, %rd7;
	mov.u32 	%r2, %tid.x;
	cvt.s64.s32 	%rd4, %rd2;
	cvt.u64.u32 	%rd5, %r2;
	setp.le.s64 	%p2, %rd4, %rd5;
	@%p2 bra 	$L__BB4_4;
	add.s64 	%rd9, %rd1, %rd5;
	cvt.rn.f64.u64 	%fd5, %rd9;
	fma.rn.f64 	%fd6, %fd4, %fd5, %fd3;
	cvt.rn.f32.f64 	%f1, %fd6;
	shl.b64 	%rd10, %rd9, 2;
	add.s64 	%rd11, %rd3, %rd10;
	st.global.f32 	[%rd11], %f1;
$L__BB4_4:
	cvt.u32.u64 	%r3, %rd5;
	add.s32 	%r4, %r3, 256;
	cvt.u64.u32 	%rd6, %r4;
	setp.le.s64 	%p3, %rd4, %rd6;
	@%p3 bra 	$L__BB4_6;
	add.s64 	%rd12, %rd1, %rd6;
	shl.b64 	%rd13, %rd12, 2;
	cvt.rn.f64.u64 	%fd7, %rd12;
	fma.rn.f64 	%fd8, %fd4, %fd7, %fd3;
	cvt.rn.f32.f64 	%f2, %fd8;
	add.s64 	%rd14, %rd13, %rd3;
	st.global.f32 	[%rd14], %f2;
$L__BB4_6:
	ret;

}


// ===== COMPILED SASS (sm_100) =====

	.target	sm_100

	.elftype	@"ET_EXEC"


//--------------------- .note.nv.tkinfo           --------------------------
	.section	.note.nv.tkinfo,"",@"SHT_NOTE"
	.sectionflags	@"SHF_NOTE_NV_TKINFO"
	.tkinfo
        /*0018*/ 	.word	0x00000002
        /*0030*/ 	.string	""
        /*0030*/ 	.string	"ptxas"
        /*0030*/ 	.string	"Cuda compilation tools, release 13.0, V13.0.88"
        /*0030*/ 	.string	"Build cuda_13.0.r13.0/compiler.36424714_0"
        /*0030*/ 	.string	"-arch sm_100 -m 64 "



//--------------------- .note.nv.cuinfo           --------------------------
	.section	.note.nv.cuinfo,"",@"SHT_NOTE"
	.sectionflags	@"SHF_NOTE_NV_CUINFO"
        /*0018*/ 	.short	0x0002
        /*001a*/ 	.short	0x0064
        /*001c*/ 	.short	0x0082
	.zero		2


//--------------------- .nv.info                  --------------------------
	.section	.nv.info,"",@"SHT_CUDA_INFO"
	.align	4


	//----- nvinfo : EIATTR_REGCOUNT
	.align		4
        /*0000*/ 	.byte	0x04, 0x2f
        /*0002*/ 	.short	(.L_44 - .L_43)
	.align		4
.L_43:
        /*0004*/ 	.word	index@(_Z9modeloSIRPfS_S_S_i)
        /*0008*/ 	.word	0x0000001a


	//----- nvinfo : EIATTR_FRAME_SIZE
	.align		4
.L_44:
        /*000c*/ 	.byte	0x04, 0x11
        /*000e*/ 	.short	(.L_46 - .L_45)
	.align		4
.L_45:
        /*0010*/ 	.word	index@(_Z9modeloSIRPfS_S_S_i)
        /*0014*/ 	.word	0x00000000


	//----- nvinfo : EIATTR_REGCOUNT
	.align		4
.L_46:
        /*0018*/ 	.byte	0x04, 0x2f
        /*001a*/ 	.short	(.L_48 - .L_47)
	.align		4
.L_47:
        /*001c*/ 	.word	index@(_ZN3cub18CUB_300001_SM_10006detail11EmptyKernelIvEEvv)
        /*0020*/ 	.word	0x00000004


	//----- nvinfo : EIATTR_FRAME_SIZE
	.align		4
.L_48:
        /*0024*/ 	.byte	0x04, 0x11
        /*0026*/ 	.short	(.L_50 - .L_49)
	.align		4
.L_49:
        /*0028*/ 	.word	index@(_ZN3cub18CUB_300001_SM_10006detail11EmptyKernelIvEEvv)
        /*002c*/ 	.word	0x00000000


	//----- nvinfo : EIATTR_REGCOUNT
	.align		4
.L_50:
        /*0030*/ 	.byte	0x04, 0x2f
        /*0032*/ 	.short	(.L_52 - .L_51)
	.align		4
.L_51:
        /*0034*/ 	.word	index@(_ZN3cub18CUB_300001_SM_10006detail8for_each13static_kernelINS2_12policy_hub_t12policy_500_tEmN6thrust24THRUST_300001_SM_1000_NS8cuda_cub20__uninitialized_fill7functorINS7_10device_ptrIfEEfEEEEvT0_T1_)
        /*0038*/ 	.word	0x00000008


	//----- nvinfo : EIATTR_FRAME_SIZE
	.align		4
.L_52:
        /*003c*/ 	.byte	0x04, 0x11
        /*003e*/ 	.short	(.L_54 - .L_53)
	.align		4
.L_53:
        /*0040*/ 	.word	index@(_ZN3cub18CUB_300001_SM_10006detail8for_each13static_kernelINS2_12policy_hub_t12policy_500_tEmN6thrust24THRUST_300001_SM_1000_NS8cuda_cub20__uninitialized_fill7functorINS7_10device_ptrIfEEfEEEEvT0_T1_)
        /*0044*/ 	.word	0x00000000


	//----- nvinfo : EIATTR_REGCOUNT
	.align		4
.L_54:
        /*0048*/ 	.byte	0x04, 0x2f
        /*004a*/ 	.short	(.L_56 - .L_55)
	.align		4
.L_55:
        /*004c*/ 	.word	index@(_ZN3cub18CUB_300001_SM_10006detail8for_each13static_kernelINS2_12policy_hub_t12policy_500_tElN6thrust24THRUST_300001_SM_1000_NS8cuda_cub6__fill7functorINS7_6detail15normal_iteratorINS7_10device_ptrIfEEEEdEEEEvT0_T1_)
        /*0050*/ 	.word	0x00000008


	//----- nvinfo : EIATTR_FRAME_SIZE
	.align		4
.L_56:
        /*0054*/ 	.byte	0x04, 0x11
        /*0056*/ 	.short	(.L_58 - .L_57)
	.align		4
.L_57:
        /*0058*/ 	.word	index@(_ZN3cub18CUB_300001_SM_10006detail8for_each13static_kernelINS2_12policy_hub_t12policy_500_tElN6thrust24THRUST_300001_SM_1000_NS8cuda_cub6__fill7functorINS7_6detail15normal_iteratorINS7_10device_ptrIfEEEEdEEEEvT0_T1_)
        /*005c*/ 	.word	0x00000000


	//----- nvinfo : EIATTR_REGCOUNT
	.align		4
.L_58:
        /*0060*/ 	.byte	0x04, 0x2f
        /*0062*/ 	.short	(.L_60 - .L_59)
	.align		4
.L_59:
        /*0064*/ 	.word	index@(_ZN3cub18CUB_300001_SM_10006detail8for_each13static_kernelINS2_12policy_hub_t12policy_500_tElN6thrust24THRUST_300001_SM_1000_NS8cuda_cub10__tabulate7functorINS7_6detail15normal_iteratorINS7_10device_ptrIfEEEENS7_6system6detail7generic6detail22compute_sequence_valueIdvEElEEEEvT0_T1_)
        /*0068*/ 	.word	0x00000010


	//----- nvinfo : EIATTR_FRAME_SIZE
	.align		4
.L_60:
        /*006c*/ 	.byte	0x04, 0x11
        /*006e*/ 	.short	(.L_62 - .L_61)
	.align		4
.L_61:
        /*0070*/ 	.word	index@(_ZN3cub18CUB_300001_SM_10006detail8for_each13static_kernelINS2_12policy_hub_t12policy_500_tElN6thrust24THRUST_300001_SM_1000_NS8cuda_cub10__tabulate7functorINS7_6detail15normal_iteratorINS7_10device_ptrIfEEEENS7_6system6detail7generic6detail22compute_sequence_valueIdvEElEEEEvT0_T1_)
        /*0074*/ 	.word	0x00000000


	//----- nvinfo : EIATTR_MIN_STACK_SIZE
	.align		4
.L_62:
        /*0078*/ 	.byte	0x04, 0x12
        /*007a*/ 	.short	(.L_64 - .L_63)
	.align		4
.L_63:
        /*007c*/ 	.word	index@(_ZN3cub18CUB_300001_SM_10006detail8for_each13static_kernelINS2_12policy_hub_t12policy_500_tElN6thrust24THRUST_300001_SM_1000_NS8cuda_cub10__tabulate7functorINS7_6detail15normal_iteratorINS7_10device_ptrIfEEEENS7_6system6detail7generic6detail22compute_sequence_valueIdvEElEEEEvT0_T1_)
        /*0080*/ 	.word	0x00000000


	//----- nvinfo : EIATTR_MIN_STACK_SIZE
	.align		4
.L_64:
        /*0084*/ 	.byte	0x04, 0x12
        /*0086*/ 	.short	(.L_66 - .L_65)
	.align		4
.L_65:
        /*0088*/ 	.word	index@(_ZN3cub18CUB_300001_SM_10006detail8for_each13static_kernelINS2_12policy_hub_t12policy_500_tElN6thrust24THRUST_300001_SM_1000_NS8cuda_cub6__fill7functorINS7_6detail15normal_iteratorINS7_10device_ptrIfEEEEdEEEEvT0_T1_)
        /*008c*/ 	.word	0x00000000


	//----- nvinfo : EIATTR_MIN_STACK_SIZE
	.align		4
.L_66:
        /*0090*/ 	.byte	0x04, 0x12
        /*0092*/ 	.short	(.L_68 - .L_67)
	.align		4
.L_67:
        /*0094*/ 	.word	index@(_ZN3cub18CUB_300001_SM_10006detail8for_each13static_kernelINS2_12policy_hub_t12policy_500_tEmN6thrust24THRUST_300001_SM_1000_NS8cuda_cub20__uninitialized_fill7functorINS7_10device_ptrIfEEfEEEEvT0_T1_)
        /*0098*/ 	.word	0x00000000


	//----- nvinfo : EIATTR_MIN_STACK_SIZE
	.align		4
.L_68:
        /*009c*/ 	.byte	0x04, 0x12
        /*009e*/ 	.short	(.L_70 - .L_69)
	.align		4
.L_69:
        /*00a0*/ 	.word	index@(_ZN3cub18CUB_300001_SM_10006detail11EmptyKernelIvEEvv)
        /*00a4*/ 	.word	0x00000000


	//----- nvinfo : EIATTR_MIN_STACK_SIZE
	.align		4
.L_70:
        /*00a8*/ 	.byte	0x04, 0x12
        /*00aa*/ 	.short	(.L_72 - .L_71)
	.align		4
.L_71:
        /*00ac*/ 	.word	index@(_Z9modeloSIRPfS_S_S_i)
        /*00b0*/ 	.word	0x00000000
.L_72:


//--------------------- .nv.compat                --------------------------
	.section	.nv.compat,"",@"SHT_CUDA_COMPAT_INFO"
	.align	4
        /*0000*/ 	.byte	0x02, 0x09, 0x00, 0x00, 0x02, 0x02, 0x01, 0x00, 0x02, 0x05, 0x05, 0x00, 0x03, 0x07, 0x01, 0x01
        /*0010*/ 	.byte	0x02, 0x03, 0x00, 0x00, 0x02, 0x06, 0x01, 0x00, 0x04, 0x0b, 0x08, 0x00, 0x01, 0x00, 0x00, 0x00
        /*0020*/ 	.byte	0x00, 0x00, 0x00, 0x00


//--------------------- .nv.info._ZN3cub18CUB_300001_SM_10006detail8for_each13static_kernelINS2_12policy_hub_t12policy_500_tElN6thrust24THRUST_300001_SM_1000_NS8cuda_cub10__tabulate7functorINS7_6detail15normal_iteratorINS7_10device_ptrIfEEEENS7_6system6detail7generic6detail22compute_sequence_valueIdvEElEEEEvT0_T1_ --------------------------
	.section	.nv.info._ZN3cub18CUB_300001_SM_10006detail8for_each13static_kernelINS2_12policy_hub_t12policy_500_tElN6thrust24THRUST_300001_SM_1000_NS8cuda_cub10__tabulate7functorINS7_6detail15normal_iteratorINS7_10device_ptrIfEEEENS7_6system6detail7generic6detail22compute_sequence_valueIdvEElEEEEvT0_T1_,"",@"SHT_CUDA_INFO"
	.sectionflags	@""
	.align	4


	//----- nvinfo : EIATTR_CUDA_API_VERSION
	.align		4
        /*0000*/ 	.byte	0x04, 0x37
        /*0002*/ 	.short	(.L_74 - .L_73)
.L_73:
        /*0004*/ 	.word	0x00000082


	//----- nvinfo : EIATTR_KPARAM_INFO
	.align		4
.L_74:
        /*0008*/ 	.byte	0x04, 0x17
        /*000a*/ 	.short	(.L_76 - .L_75)
.L_75:
        /*000c*/ 	.word	0x00000000
        /*0010*/ 	.short	0x0001
        /*0012*/ 	.short	0x0008
        /*0014*/ 	.byte	0x00, 0xf0, 0x61, 0x00


	//----- nvinfo : EIATTR_KPARAM_INFO
	.align		4
.L_76:
        /*0018*/ 	.byte	0x04, 0x17
        /*001a*/ 	.short	(.L_78 - .L_77)
.L_77:
        /*001c*/ 	.word	0x00000000
        /*0020*/ 	.short	0x0000
        /*0022*/ 	.short	0x0000
        /*0024*/ 	.byte	0x00, 0xf0, 0x21, 0x00


	//----- nvinfo : EIATTR_SPARSE_MMA_MASK
	.align		4
.L_78:
        /*0028*/ 	.byte	0x03, 0x50
        /*002a*/ 	.short	0x0000


	//----- nvinfo : EIATTR_MAXREG_COUNT
	.align		4
        /*002c*/ 	.byte	0x03, 0x1b
        /*002e*/ 	.short	0x00ff


	//----- nvinfo : EIATTR_MERCURY_ISA_VERSION
	.align		4
        /*0030*/ 	.byte	0x03, 0x5f
        /*0032*/ 	.short	0x0101


	//----- nvinfo : EIATTR_VRC_CTA_INIT_COUNT
	.align		4
        /*0034*/ 	.byte	0x02, 0x4a
	.zero		1
	.zero		1


	//----- nvinfo : EIATTR_EXIT_INSTR_OFFSETS
	.align		4
        /*0038*/ 	.byte	0x04, 0x1c
        /*003a*/ 	.short	(.L_80 - .L_79)


	//   ....[0]....
.L_79:
        /*003c*/ 	.word	0x000001c0


	//   ....[1]....
        /*0040*/ 	.word	0x00000340


	//   ....[2]....
        /*0044*/ 	.word	0x00000400


	//----- nvinfo : EIATTR_MAX_THREADS
	.align		4
.L_80:
        /*0048*/ 	.byte	0x04, 0x05
        /*004a*/ 	.short	(.L_82 - .L_81)
.L_81:
        /*004c*/ 	.word	0x00000100
        /*0050*/ 	.word	0x00000001
        /*0054*/ 	.word	0x00000001


	//----- nvinfo : EIATTR_CRS_STACK_SIZE
	.align		4
.L_82:
        /*0058*/ 	.byte	0x04, 0x1e
        /*005a*/ 	.short	(.L_84 - .L_83)
.L_83:
        /*005c*/ 	.word	0x00000000


	//----- nvinfo : EIATTR_CBANK_PARAM_SIZE
	.align		4
.L_84:
        /*0060*/ 	.byte	0x03, 0x19
        /*0062*/ 	.short	0x0020


	//----- nvinfo : EIATTR_PARAM_CBANK
	.align		4
        /*0064*/ 	.byte	0x04, 0x0a
        /*0066*/ 	.short	(.L_86 - .L_85)
	.align		4
.L_85:
        /*0068*/ 	.word	index@(.nv.constant0._ZN3cub18CUB_300001_SM_10006detail8for_each13static_kernelINS2_12policy_hub_t12policy_500_tElN6thrust24THRUST_300001_SM_1000_NS8cuda_cub10__tabulate7functorINS7_6detail15normal_iteratorINS7_10device_ptrIfEEEENS7_6system6detail7generic6detail22compute_sequence_valueIdvEElEEEEvT0_T1_)
        /*006c*/ 	.short	0x0380
        /*006e*/ 	.short	0x0020


	//----- nvinfo : EIATTR_SW_WAR
	.align		4
.L_86:
        /*0070*/ 	.byte	0x04, 0x36
        /*0072*/ 	.short	(.L_88 - .L_87)
.L_87:
        /*0074*/ 	.word	0x00000008
.L_88:


//--------------------- .nv.info._ZN3cub18CUB_300001_SM_10006detail8for_each13static_kernelINS2_12policy_hub_t12policy_500_tElN6thrust24THRUST_300001_SM_1000_NS8cuda_cub6__fill7functorINS7_6detail15normal_iteratorINS7_10device_ptrIfEEEEdEEEEvT0_T1_ --------------------------
	.section	.nv.info._ZN3cub18CUB_300001_SM_10006detail8for_each13static_kernelINS2_12policy_hub_t12policy_500_tElN6thrust24THRUST_300001_SM_1000_NS8cuda_cub6__fill7functorINS7_6detail15normal_iteratorINS7_10device_ptrIfEEEEdEEEEvT0_T1_,"",@"SHT_CUDA_INFO"
	.sectionflags	@""
	.align	4


	//----- nvinfo : EIATTR_CUDA_API_VERSION
	.align		4
        /*0000*/ 	.byte	0x04, 0x37
        /*0002*/ 	.short	(.L_90 - .L_89)
.L_89:
        /*0004*/ 	.word	0x00000082


	//----- nvinfo : EIATTR_KPARAM_INFO
	.align		4
.L_90:
        /*0008*/ 	.byte	0x04, 0x17
        /*000a*/ 	.short	(.L_92 - .L_91)
.L_91:
        /*000c*/ 	.word	0x00000000
        /*0010*/ 	.short	0x0001
        /*0012*/ 	.short	0x0008
        /*0014*/ 	.byte	0x00, 0xf0, 0x41, 0x00


	//----- nvinfo : EIATTR_KPARAM_INFO
	.align		4
.L_92:
        /*0018*/ 	.byte	0x04, 0x17
        /*001a*/ 	.short	(.L_94 - .L_93)
.L_93:
        /*001c*/ 	.word	0x00000000
        /*0020*/ 	.short	0x0000
        /*0022*/ 	.short	0x0000
        /*0024*/ 	.byte	0x00, 0xf0, 0x21, 0x00


	//----- nvinfo : EIATTR_SPARSE_MMA_MASK
	.align		4
.L_94:
        /*0028*/ 	.byte	0x03, 0x50
        /*002a*/ 	.short	0x0000


	//----- nvinfo : EIATTR_MAXREG_COUNT
	.align		4
        /*002c*/ 	.byte	0x03, 0x1b
        /*002e*/ 	.short	0x00ff


	//----- nvinfo : EIATTR_MERCURY_ISA_VERSION
	.align		4
        /*0030*/ 	.byte	0x03, 0x5f
        /*0032*/ 	.short	0x0101


	//----- nvinfo : EIATTR_VRC_CTA_INIT_COUNT
	.align		4
        /*0034*/ 	.byte	0x02, 0x4a
	.zero		1
	.zero		1


	//----- nvinfo : EIATTR_EXIT_INSTR_OFFSETS
	.align		4
        /*0038*/ 	.byte	0x04, 0x1c
        /*003a*/ 	.short	(.L_96 - .L_95)


	//   ....[0]....
.L_95:
        /*003c*/ 	.word	0x00000140


	//   ....[1]....
        /*0040*/ 	.word	0x00000260


	//   ....[2]....
        /*0044*/ 	.word	0x00000280


	//----- nvinfo : EIATTR_MAX_THREADS
	.align		4
.L_96:
        /*0048*/ 	.byte	0x04, 0x05
        /*004a*/ 	.short	(.L_98 - .L_97)
.L_97:
        /*004c*/ 	.word	0x00000100
        /*0050*/ 	.word	0x00000001
        /*0054*/ 	.word	0x00000001


	//----- nvinfo : EIATTR_CBANK_PARAM_SIZE
	.align		4
.L_98:
        /*0058*/ 	.byte	0x03, 0x19
        /*005a*/ 	.short	0x0018


	//----- nvinfo : EIATTR_PARAM_CBANK
	.align		4
        /*005c*/ 	.byte	0x04, 0x0a
        /*005e*/ 	.short	(.L_100 - .L_99)
	.align		4
.L_99:
        /*0060*/ 	.word	index@(.nv.constant0._ZN3cub18CUB_300001_SM_10006detail8for_each13static_kernelINS2_12policy_hub_t12policy_500_tElN6thrust24THRUST_300001_SM_1000_NS8cuda_cub6__fill7functorINS7_6detail15normal_iteratorINS7_10device_ptrIfEEEEdEEEEvT0_T1_)
        /*0064*/ 	.short	0x0380
        /*0066*/ 	.short	0x0018


	//----- nvinfo : EIATTR_SW_WAR
	.align		4
.L_100:
        /*0068*/ 	.byte	0x04, 0x36
        /*006a*/ 	.short	(.L_102 - .L_101)
.L_101:
        /*006c*/ 	.word	0x00000008
.L_102:


//--------------------- .nv.info._ZN3cub18CUB_300001_SM_10006detail8for_each13static_kernelINS2_12policy_hub_t12policy_500_tEmN6thrust24THRUST_300001_SM_1000_NS8cuda_cub20__uninitialized_fill7functorINS7_10device_ptrIfEEfEEEEvT0_T1_ --------------------------
	.section	.nv.info._ZN3cub18CUB_300001_SM_10006detail8for_each13static_kernelINS2_12policy_hub_t12policy_500_tEmN6thrust24THRUST_300001_SM_1000_NS8cuda_cub20__uninitialized_fill7functorINS7_10device_ptrIfEEfEEEEvT0_T1_,"",@"SHT_CUDA_INFO"
	.sectionflags	@""
	.align	4


	//----- nvinfo : EIATTR_CUDA_API_VERSION
	.align		4
        /*0000*/ 	.byte	0x04, 0x37
        /*0002*/ 	.short	(.L_104 - .L_103)
.L_103:
        /*0004*/ 	.word	0x00000082


	//----- nvinfo : EIATTR_KPARAM_INFO
	.align		4
.L_104:
        /*0008*/ 	.byte	0x04, 0x17
        /*000a*/ 	.short	(.L_106 - .L_105)
.L_105:
        /*000c*/ 	.word	0x00000000
        /*0010*/ 	.short	0x0001
        /*0012*/ 	.short	0x0008
        /*0014*/ 	.byte	0x00, 0xf0, 0x41, 0x00


	//----- nvinfo : EIATTR_KPARAM_INFO
	.align		4
.L_106:
        /*0018*/ 	.byte	0x04, 0x17
        /*001a*/ 	.short	(.L_108 - .L_107)
.L_107:
        /*001c*/ 	.word	0x00000000
        /*0020*/ 	.short	0x0000
        /*0022*/ 	.short	0x0000
        /*0024*/ 	.byte	0x00, 0xf0, 0x21, 0x00


	//----- nvinfo : EIATTR_SPARSE_MMA_MASK
	.align		4
.L_108:
        /*0028*/ 	.byte	0x03, 0x50
        /*002a*/ 	.short	0x0000


	//----- nvinfo : EIATTR_MAXREG_COUNT
	.align		4
        /*002c*/ 	.byte	0x03, 0x1b
        /*002e*/ 	.short	0x00ff


	//----- nvinfo : EIATTR_MERCURY_ISA_VERSION
	.align		4
        /*0030*/ 	.byte	0x03, 0x5f
        /*0032*/ 	.short	0x0101


	//----- nvinfo : EIATTR_VRC_CTA_INIT_COUNT
	.align		4
        /*0034*/ 	.byte	0x02, 0x4a
	.zero		1
	.zero		1


	//----- nvinfo : EIATTR_EXIT_INSTR_OFFSETS
	.align		4
        /*0038*/ 	.byte	0x04, 0x1c
        /*003a*/ 	.short	(.L_110 - .L_109)


	//   ....[0]....
.L_109:
        /*003c*/ 	.word	0x00000130


	//   ....[1]....
        /*0040*/ 	.word	0x00000230


	//   ....[2]....
        /*0044*/ 	.word	0x00000260


	//----- nvinfo : EIATTR_MAX_THREADS
	.align		4
.L_110:
        /*0048*/ 	.byte	0x04, 0x05
        /*004a*/ 	.short	(.L_112 - .L_111)
.L_111:
        /*004c*/ 	.word	0x00000100
        /*0050*/ 	.word	0x00000001
        /*0054*/ 	.word	0x00000001


	//----- nvinfo : EIATTR_CBANK_PARAM_SIZE
	.align		4
.L_112:
        /*0058*/ 	.byte	0x03, 0x19
        /*005a*/ 	.short	0x0018


	//----- nvinfo : EIATTR_PARAM_CBANK
	.align		4
        /*005c*/ 	.byte	0x04, 0x0a
        /*005e*/ 	.short	(.L_114 - .L_113)
	.align		4
.L_113:
        /*0060*/ 	.word	index@(.nv.constant0._ZN3cub18CUB_300001_SM_10006detail8for_each13static_kernelINS2_12policy_hub_t12policy_500_tEmN6thrust24THRUST_300001_SM_1000_NS8cuda_cub20__uninitialized_fill7functorINS7_10device_ptrIfEEfEEEEvT0_T1_)
        /*0064*/ 	.short	0x0380
        /*0066*/ 	.short	0x0018


	//----- nvinfo : EIATTR_SW_WAR
	.align		4
.L_114:
        /*0068*/ 	.byte	0x04, 0x36
        /*006a*/ 	.short	(.L_116 - .L_115)
.L_115:
        /*006c*/ 	.word	0x00000008
.L_116:


//--------------------- .nv.info._ZN3cub18CUB_300001_SM_10006detail11EmptyKernelIvEEvv --------------------------
	.section	.nv.info._ZN3cub18CUB_300001_SM_10006detail11EmptyKernelIvEEvv,"",@"SHT_CUDA_INFO"
	.sectionflags	@""
	.align	4


	//----- nvinfo : EIATTR_CUDA_API_VERSION
	.align		4
        /*0000*/ 	.byte	0x04, 0x37
        /*0002*/ 	.short	(.L_118 - .L_117)
.L_117:
        /*0004*/ 	.word	0x00000082


	//----- nvinfo : EIATTR_SPARSE_MMA_MASK
	.align		4
.L_118:
        /*0008*/ 	.byte	0x03, 0x50
        /*000a*/ 	.short	0x0000


	//----- nvinfo : EIATTR_MAXREG_COUNT
	.align		4
        /*000c*/ 	.byte	0x03, 0x1b
        /*000e*/ 	.short	0x00ff


	//----- nvinfo : EIATTR_MERCURY_ISA_VERSION
	.align		4
        /*0010*/ 	.byte	0x03, 0x5f
        /*0012*/ 	.short	0x0101


	//----- nvinfo : EIATTR_VRC_CTA_INIT_COUNT
	.align		4
        /*0014*/ 	.byte	0x02, 0x4a
	.zero		1
	.zero		1


	//----- nvinfo : EIATTR_EXIT_INSTR_OFFSETS
	.align		4
        /*0018*/ 	.byte	0x04, 0x1c
        /*001a*/ 	.short	(.L_120 - .L_119)


	//   ....[0]....
.L_119:
        /*001c*/ 	.word	0x00000010


	//----- nvinfo : EIATTR_SW_WAR
	.align		4
.L_120:
        /*0020*/ 	.byte	0x04, 0x36
        /*0022*/ 	.short	(.L_122 - .L_121)
.L_121:
        /*0024*/ 	.word	0x00000008
.L_122:


//--------------------- .nv.info._Z9modeloSIRPfS_S_S_i --------------------------
	.section	.nv.info._Z9modeloSIRPfS_S_S_i,"",@"SHT_CUDA_INFO"
	.sectionflags	@""
	.align	4


	//----- nvinfo : EIATTR_CUDA_API_VERSION
	.align		4
        /*0000*/ 	.byte	0x04, 0x37
        /*0002*/ 	.short	(.L_124 - .L_123)
.L_123:
        /*0004*/ 	.word	0x00000082


	//----- nvinfo : EIATTR_KPARAM_INFO
	.align		4
.L_124:
        /*0008*/ 	.byte	0x04, 0x17
        /*000a*/ 	.short	(.L_126 - .L_125)
.L_125:
        /*000c*/ 	.word	0x00000000
        /*0010*/ 	.short	0x0004
        /*0012*/ 	.short	0x0020
        /*0014*/ 	.byte	0x00, 0xf0, 0x11, 0x00


	//----- nvinfo : EIATTR_KPARAM_INFO
	.align		4
.L_126:
        /*0018*/ 	.byte	0x04, 0x17
        /*001a*/ 	.short	(.L_128 - .L_127)
.L_127:
        /*001c*/ 	.word	0x00000000
        /*0020*/ 	.short	0x0003
        /*0022*/ 	.short	0x0018
        /*0024*/ 	.byte	0x00, 0xf5, 0x21, 0x00


	//----- nvinfo : EIATTR_KPARAM_INFO
	.align		4
.L_128:
        /*0028*/ 	.byte	0x04, 0x17
        /*002a*/ 	.short	(.L_130 - .L_129)
.L_129:
        /*002c*/ 	.word	0x00000000
        /*0030*/ 	.short	0x0002
        /*0032*/ 	.short	0x0010
        /*0034*/ 	.byte	0x00, 0xf5, 0x21, 0x00


	//----- nvinfo : EIATTR_KPARAM_INFO
	.align		4
.L_130:
        /*0038*/ 	.byte	0x04, 0x17
        /*003a*/ 	.short	(.L_132 - .L_131)
.L_131:
        /*003c*/ 	.word	0x00000000
        /*0040*/ 	.short	0x0001
        /*0042*/ 	.short	0x0008
        /*0044*/ 	.byte	0x00, 0xf5, 0x21, 0x00


	//----- nvinfo : EIATTR_KPARAM_INFO
	.align		4
.L_132:
        /*0048*/ 	.byte	0x04, 0x17
        /*004a*/ 	.short	(.L_134 - .L_133)
.L_133:
        /*004c*/ 	.word	0x00000000
        /*0050*/ 	.short	0x0000
        /*0052*/ 	.short	0x0000
        /*0054*/ 	.byte	0x00, 0xf5, 0x21, 0x00


	//----- nvinfo : EIATTR_SPARSE_MMA_MASK
	.align		4
.L_134:
        /*0058*/ 	.byte	0x03, 0x50
        /*005a*/ 	.short	0x0000


	//----- nvinfo : EIATTR_MAXREG_COUNT
	.align		4
        /*005c*/ 	.byte	0x03, 0x1b
        /*005e*/ 	.short	0x00ff


	//----- nvinfo : EIATTR_MERCURY_ISA_VERSION
	.align		4
        /*0060*/ 	.byte	0x03, 0x5f
        /*0062*/ 	.short	0x0101


	//----- nvinfo : EIATTR_VRC_CTA_INIT_COUNT
	.align		4
        /*0064*/ 	.byte	0x02, 0x4a
	.zero		1
	.zero		1


	//----- nvinfo : EIATTR_EXIT_INSTR_OFFSETS
	.align		4
        /*0068*/ 	.byte	0x04, 0x1c
        /*006a*/ 	.short	(.L_136 - .L_135)


	//   ....[0]....
.L_135:
        /*006c*/ 	.word	0x00000070


	//   ....[1]....
        /*0070*/ 	.word	0x000002b0


	//----- nvinfo : EIATTR_CBANK_PARAM_SIZE
	.align		4
.L_136:
        /*0074*/ 	.byte	0x03, 0x19
        /*0076*/ 	.short	0x0024


	//----- nvinfo : EIATTR_PARAM_CBANK
	.align		4
        /*0078*/ 	.byte	0x04, 0x0a
        /*007a*/ 	.short	(.L_138 - .L_137)
	.align		4
.L_137:
        /*007c*/ 	.word	index@(.nv.constant0._Z9modeloSIRPfS_S_S_i)
        /*0080*/ 	.short	0x0380
        /*0082*/ 	.short	0x0024


	//----- nvinfo : EIATTR_SW_WAR
	.align		4
.L_138:
        /*0084*/ 	.byte	0x04, 0x36
        /*0086*/ 	.short	(.L_140 - .L_139)
.L_139:
        /*0088*/ 	.word	0x00000008
.L_140:


//--------------------- .nv.callgraph             --------------------------
	.section	.nv.callgraph,"",@"SHT_CUDA_CALLGRAPH"
	.align	4
	.sectionentsize	8
	.align		4
        /*0000*/ 	.word	0x00000000
	.align		4
        /*0004*/ 	.word	0xffffffff
	.align		4
        /*0008*/ 	.word	0x00000000
	.align		4
        /*000c*/ 	.word	0xfffffffe
	.align		4
        /*0010*/ 	.word	0x00000000
	.align		4
        /*0014*/ 	.word	0xfffffffd
	.align		4
        /*0018*/ 	.word	0x00000000
	.align		4
        /*001c*/ 	.word	0xfffffffc


//--------------------- .nv.constant4             --------------------------
	.section	.nv.constant4,"a",@progbits
	.align	8
	.align		8
.nv.constant4:
        /*0000*/ 	.dword	_ZN34_INTERNAL_8d093893_4_k_cu_3287dcd14cuda3std3__45__cpo5beginE
	.align		8
        /*0008*/ 	.dword	_ZN34_INTERNAL_8d093893_4_k_cu_3287dcd14cuda3std3__45__cpo3endE
	.align		8
        /*0010*/ 	.dword	_ZN34_INTERNAL_8d093893_4_k_cu_3287dcd14cuda3std3__45__cpo6cbeginE
	.align		8
        /*0018*/ 	.dword	_ZN34_INTERNAL_8d093893_4_k_cu_3287dcd14cuda3std3__45__cpo4cendE
	.align		8
        /*0020*/ 	.dword	_ZN34_INTERNAL_8d093893_4_k_cu_3287dcd14cuda3std3__45__cpo6rbeginE
	.align		8
        /*0028*/ 	.dword	_ZN34_INTERNAL_8d093893_4_k_cu_3287dcd14cuda3std3__45__cpo4rendE
	.align		8
        /*0030*/ 	.dword	_ZN34_INTERNAL_8d093893_4_k_cu_3287dcd14cuda3std3__45__cpo7crbeginE
	.align		8
        /*0038*/ 	.dword	_ZN34_INTERNAL_8d093893_4_k_cu_3287dcd14cuda3std3__45__cpo5crendE
	.align		8
        /*0040*/ 	.dword	_ZN34_INTERNAL_8d093893_4_k_cu_3287dcd14cuda3std3__436_GLOBAL__N__8d093893_4_k_cu_3287dcd16ignoreE
	.align		8
        /*0048*/ 	.dword	_ZN34_INTERNAL_8d093893_4_k_cu_3287dcd14cuda3std3__419piecewise_constructE
	.align		8
        /*0050*/ 	.dword	_ZN34_INTERNAL_8d093893_4_k_cu_3287dcd14cuda3std3__48in_placeE
	.align		8
        /*0058*/ 	.dword	_ZN34_INTERNAL_8d093893_4_k_cu_3287dcd14cuda3std3__420unreachable_sentinelE
	.align		8
        /*0060*/ 	.dword	_ZN34_INTERNAL_8d093893_4_k_cu_3287dcd14cuda3std3__47nulloptE
	.align		8
        /*0068*/ 	.dword	_ZN34_INTERNAL_8d093893_4_k_cu_3287dcd14cuda3std3__48unexpectE
	.align		8
        /*0070*/ 	.dword	_ZN34_INTERNAL_8d093893_4_k_cu_3287dcd14cuda3std6ranges3__45__cpo4swapE
	.align		8
        /*0078*/ 	.dword	_ZN34_INTERNAL_8d093893_4_k_cu_3287dcd14cuda3std6ranges3__45__cpo9iter_moveE
	.align		8
        /*0080*/ 	.dword	_ZN34_INTERNAL_8d093893_4_k_cu_3287dcd14cuda3std6ranges3__45__cpo5beginE
	.align		8
        /*0088*/ 	.dword	_ZN34_INTERNAL_8d093893_4_k_cu_3287dcd14cuda3std6ranges3__45__cpo3endE
	.align		8
        /*0090*/ 	.dword	_ZN34_INTERNAL_8d093893_4_k_cu_3287dcd14cuda3std6ranges3__45__cpo6cbeginE
	.align		8
        /*0098*/ 	.dword	_ZN34_INTERNAL_8d093893_4_k_cu_3287dcd14cuda3std6ranges3__45__cpo4cendE
	.align		8
        /*00a0*/ 	.dword	_ZN34_INTERNAL_8d093893_4_k_cu_3287dcd14cuda3std6ranges3__45__cpo7advanceE
	.align		8
        /*00a8*/ 	.dword	_ZN34_INTERNAL_8d093893_4_k_cu_3287dcd14cuda3std6ranges3__45__cpo9iter_swapE
	.align		8
        /*00b0*/ 	.dword	_ZN34_INTERNAL_8d093893_4_k_cu_3287dcd14cuda3std6ranges3__45__cpo4nextE
	.align		8
        /*00b8*/ 	.dword	_ZN34_INTERNAL_8d093893_4_k_cu_3287dcd14cuda3std6ranges3__45__cpo4prevE
	.align		8
        /*00c0*/ 	.dword	_ZN34_INTERNAL_8d093893_4_k_cu_3287dcd14cuda3std6ranges3__45__cpo4dataE
	.align		8
        /*00c8*/ 	.dword	_ZN34_INTERNAL_8d093893_4_k_cu_3287dcd14cuda3std6ranges3__45__cpo5cdataE
	.align		8
        /*00d0*/ 	.dword	_ZN34_INTERNAL_8d093893_4_k_cu_3287dcd14cuda3std6ranges3__45__cpo4sizeE
	.align		8
        /*00d8*/ 	.dword	_ZN34_INTERNAL_8d093893_4_k_cu_3287dcd14cuda3std6ranges3__45__cpo5ssizeE
	.align		8
        /*00e0*/ 	.dword	_ZN34_INTERNAL_8d093893_4_k_cu_3287dcd14cuda3std6ranges3__45__cpo8distanceE
	.align		8
        /*00e8*/ 	.dword	_ZN34_INTERNAL_8d093893_4_k_cu_3287dcd16thrust24THRUST_300001_SM_1000_NS8cuda_cub3parE
	.align		8
        /*00f0*/ 	.dword	_ZN34_INTERNAL_8d093893_4_k_cu_3287dcd16thrust24THRUST_300001_SM_1000_NS8cuda_cub10par_nosyncE
	.align		8
        /*00f8*/ 	.dword	_ZN34_INTERNAL_8d093893_4_k_cu_3287dcd16thrust24THRUST_300001_SM_1000_NS6system6detail10sequential3seqE
	.align		8
        /*0100*/ 	.dword	_ZN34_INTERNAL_8d093893_4_k_cu_3287dcd16thrust24THRUST_300001_SM_1000_NS12placeholders2_1E
	.align		8
        /*0108*/ 	.dword	_ZN34_INTERNAL_8d093893_4_k_cu_3287dcd16thrust24THRUST_300001_SM_1000_NS12placeholders2_2E
	.align		8
        /*0110*/ 	.dword	_ZN34_INTERNAL_8d093893_4_k_cu_3287dcd16thrust24THRUST_300001_SM_1000_NS12placeholders2_3E
	.align		8
        /*0118*/ 	.dword	_ZN34_INTERNAL_8d093893_4_k_cu_3287dcd16thrust24THRUST_300001_SM_1000_NS12placeholders2_4E
	.align		8
        /*0120*/ 	.dword	_ZN34_INTERNAL_8d093893_4_k_cu_3287dcd16thrust24THRUST_300001_SM_1000_NS12placeholders2_5E
	.align		8
        /*0128*/ 	.dword	_ZN34_INTERNAL_8d093893_4_k_cu_3287dcd16thrust24THRUST_300001_SM_1000_NS12placeholders2_6E
	.align		8
        /*0130*/ 	.dword	_ZN34_INTERNAL_8d093893_4_k_cu_3287dcd16thrust24THRUST_300001_SM_1000_NS12placeholders2_7E
	.align		8
        /*0138*/ 	.dword	_ZN34_INTERNAL_8d093893_4_k_cu_3287dcd16thrust24THRUST_300001_SM_1000_NS12placeholders2_8E
	.align		8
        /*0140*/ 	.dword	_ZN34_INTERNAL_8d093893_4_k_cu_3287dcd16thrust24THRUST_300001_SM_1000_NS12placeholders2_9E
	.align		8
        /*0148*/ 	.dword	_ZN34_INTERNAL_8d093893_4_k_cu_3287dcd16thrust24THRUST_300001_SM_1000_NS12placeholders3_10E
	.align		8
        /*0150*/ 	.dword	_ZN34_INTERNAL_8d093893_4_k_cu_3287dcd16thrust24THRUST_300001_SM_1000_NS3seqE


//--------------------- .text._ZN3cub18CUB_300001_SM_10006detail8for_each13static_kernelINS2_12policy_hub_t12policy_500_tElN6thrust24THRUST_300001_SM_1000_NS8cuda_cub10__tabulate7functorINS7_6detail15normal_iteratorINS7_10device_ptrIfEEEENS7_6system6detail7generic6detail22compute_sequence_valueIdvEElEEEEvT0_T1_ --------------------------
	.section	.text._ZN3cub18CUB_300001_SM_10006detail8for_each13static_kernelINS2_12policy_hub_t12policy_500_tElN6thrust24THRUST_300001_SM_1000_NS8cuda_cub10__tabulate7functorINS7_6detail15normal_iteratorINS7_10device_ptrIfEEEENS7_6system6detail7generic6detail22compute_sequence_valueIdvEElEEEEvT0_T1_,"ax",@progbits
	.align	128
        .global         _ZN3cub18CUB_300001_SM_10006detail8for_each13static_kernelINS2_12policy_hub_t12policy_500_tElN6thrust24THRUST_300001_SM_1000_NS8cuda_cub10__tabulate7functorINS7_6detail15normal_iteratorINS7_10device_ptrIfEEEENS7_6system6detail7generic6detail22compute_sequence_valueIdvEElEEEEvT0_T1_
        .type           _ZN3cub18CUB_300001_SM_10006detail8for_each13static_kernelINS2_12policy_hub_t12policy_500_tElN6thrust24THRUST_300001_SM_1000_NS8cuda_cub10__tabulate7functorINS7_6detail15normal_iteratorINS7_10device_ptrIfEEEENS7_6system6detail7generic6detail22compute_sequence_valueIdvEElEEEEvT0_T1_,@function
        .size           _ZN3cub18CUB_300001_SM_10006detail8for_each13static_kernelINS2_12policy_hub_t12policy_500_tElN6thrust24THRUST_300001_SM_1000_NS8cuda_cub10__tabulate7functorINS7_6detail15normal_iteratorINS7_10device_ptrIfEEEENS7_6system6detail7generic6detail22compute_sequence_valueIdvEElEEEEvT0_T1_,(.L_x_10 - _ZN3cub18CUB_300001_SM_10006detail8for_each13static_kernelINS2_12policy_hub_t12policy_500_tElN6thrust24THRUST_300001_SM_1000_NS8cuda_cub10__tabulate7functorINS7_6detail15normal_iteratorINS7_10device_ptrIfEEEENS7_6system6detail7generic6detail22compute_sequence_valueIdvEElEEEEvT0_T1_)
        .other          _ZN3cub18CUB_300001_SM_10006detail8for_each13static_kernelINS2_12policy_hub_t12policy_500_tElN6thrust24THRUST_300001_SM_1000_NS8cuda_cub10__tabulate7functorINS7_6detail15normal_iteratorINS7_10device_ptrIfEEEENS7_6system6detail7generic6detail22compute_sequence_valueIdvEElEEEEvT0_T1_,@"STO_CUDA_ENTRY STV_DEFAULT"
_ZN3cub18CUB_300001_SM_10006detail8for_each13static_kernelINS2_12policy_hub_t12policy_500_tElN6thrust24THRUST_300001_SM_1000_NS8cuda_cub10__tabulate7functorINS7_6detail15normal_iteratorINS7_10device_ptrIfEEEENS7_6system6detail7generic6detail22compute_sequence_valueIdvEElEEEEvT0_T1_:
.text._ZN3cub18CUB_300001_SM_10006detail8for_each13static_kernelINS2_12policy_hub_t12policy_500_tElN6thrust24THRUST_300001_SM_1000_NS8cuda_cub10__tabulate7functorINS7_6detail15normal_iteratorINS7_10device_ptrIfEEEENS7_6system6detail7generic6detail22compute_sequence_valueIdvEElEEEEvT0_T1_:
[----:B------:R-:W-:Y:S08]  /*0000*/  LDC R1, c[0x0][0x37c] ;  /* 0x0000df00ff017b82 */ /* 0x000ff00000000800 */
[----:B------:R-:W0:Y:S01]  /*0010*/  S2UR UR4, SR_CTAID.X ;  /* 0x00000000000479c3 */ /* 0x000e220000002500 */
[----:B------:R-:W1:Y:S01]  /*0020*/  LDCU.64 UR6, c[0x0][0x380] ;  /* 0x00007000ff0677ac */ /* 0x000e620008000a00 */
[----:B------:R-:W2:Y:S01]  /*0030*/  LDCU.64 UR8, c[0x0][0x358] ;  /* 0x00006b00ff0877ac */ /* 0x000ea20008000a00 */
[----:B0-----:R-:W-:-:S04]  /*0040*/  UIMAD.WIDE.U32 UR4, UR4, 0x200, URZ ;  /* 0x00000200040478a5 */ /* 0x001fc8000f8e00ff */
[----:B-1----:R-:W-:-:S04]  /*0050*/  UIADD3 UR6, UP0, UPT, -UR4, UR6, URZ ;  /* 0x0000000604067290 */ /* 0x002fc8000ff1e1ff */
[----:B------:R-:W-:Y:S02]  /*0060*/  UIADD3.X UR7, UPT, UPT, ~UR5, UR7, URZ, UP0, !UPT ;  /* 0x0000000705077290 */ /* 0x000fe400087fe5ff */
[----:B------:R-:W-:-:S04]  /*0070*/  UISETP.GE.U32.AND UP0, UPT, UR6, 0x200, UPT ;  /* 0x000002000600788c */ /* 0x000fc8000bf06070 */
[----:B------:R-:W-:-:S09]  /*0080*/  UISETP.GE.AND.EX UP0, UPT, UR7, URZ, UPT, UP0 ;  /* 0x000000ff0700728c */ /* 0x000fd2000bf06300 */
[----:B--2---:R-:W-:Y:S05]  /*0090*/  BRA.U !UP0, `(.L_x_0) ;  /* 0x00000001084c7547 */ /* 0x004fea000b800000 */
[----:B------:R-:W0:Y:S01]  /*00a0*/  S2R R8, SR_TID.X ;  /* 0x0000000000087919 */ /* 0x000e220000002100 */
[----:B------:R-:W1:Y:S01]  /*00b0*/  LDC.64 R12, c[0x0][0x390] ;  /* 0x0000e400ff0c7b82 */ /* 0x000e620000000a00 */
[----:B------:R-:W2:Y:S07]  /*00c0*/  LDCU.64 UR10, c[0x0][0x388] ;  /* 0x00007100ff0a77ac */ /* 0x000eae0008000a00 */
[----:B------:R-:W1:Y:S01]  /*00d0*/  LDC.64 R6, c[0x0][0x398] ;  /* 0x0000e600ff067b82 */ /* 0x000e620000000a00 */
[----:B0-----:R-:W-:-:S05]  /*00e0*/  IADD3 R8, P0, PT, R8, UR4, RZ ;  /* 0x0000000408087c10 */ /* 0x001fca000ff1e0ff */
[----:B------:R-:W-:Y:S01]  /*00f0*/  IMAD.X R9, RZ, RZ, UR5, P0 ;  /* 0x00000005ff097e24 */ /* 0x000fe200080e06ff */
[----:B------:R-:W-:-:S03]  /*0100*/  IADD3 R10, P0, PT, R8, 0x100, RZ ;  /* 0x00000100080a7810 */ /* 0x000fc60007f1e0ff */
[----:B------:R-:W1:Y:S02]  /*0110*/  I2F.F64.U64 R2, R8 ;  /* 0x0000000800027312 */ /* 0x000e640000301800 */
[----:B------:R-:W-:-:S06]  /*0120*/  IMAD.X R11, RZ, RZ, R9, P0 ;  /* 0x000000ffff0b7224 */ /* 0x000fcc00000e0609 */
[----:B------:R-:W0:Y:S01]  /*0130*/  I2F.F64.U64 R4, R10 ;  /* 0x0000000a00047312 */ /* 0x000e220000301800 */
[-CC-:B-1----:R-:W-:Y:S02]  /*0140*/  DFMA R2, R2, R6.reuse, R12.reuse ;  /* 0x000000060202722b */ /* 0x182fe4000000000c */
[----:B0-----:R-:W-:-:S08]  /*0150*/  DFMA R6, R4, R6, R12 ;  /* 0x000000060406722b */ /* 0x001fd0000000000c */
[----:B------:R-:W0:Y:S01]  /*0160*/  F2F.F32.F64 R3, R2 ;  /* 0x0000000200037310 */ /* 0x000e220000301000 */
[----:B--2---:R-:W-:-:S04]  /*0170*/  LEA R4, P0, R8, UR10, 0x2 ;  /* 0x0000000a08047c11 */ /* 0x004fc8000f8010ff */
[----:B------:R-:W-:-:S03]  /*0180*/  LEA.HI.X R5, R8, UR11, R9, 0x2, P0 ;  /* 0x0000000b08057c11 */ /* 0x000fc600080f1409 */
[----:B------:R-:W1:Y:S02]  /*0190*/  F2F.F32.F64 R7, R6 ;  /* 0x0000000600077310 */ /* 0x000e640000301000 */
[----:B0-----:R-:W-:Y:S04]  /*01a0*/  STG.E desc[UR8][R4.64], R3 ;  /* 0x0000000304007986 */ /* 0x001fe8000c101908 */
[----:B-1----:R-:W-:Y:S01]  /*01b0*/  STG.E desc[UR8][R4.64+0x400], R7 ;  /* 0x0004000704007986 */ /* 0x002fe2000c101908 */
[----:B------:R-:W-:Y:S05]  /*01c0*/  EXIT ;  /* 0x000000000000794d */ /* 0x000fea0003800000 */
.L_x_0:
[----:B------:R-:W0:Y:S01]  /*01d0*/  S2R R2, SR_TID.X ;  /* 0x0000000000027919 */ /* 0x000e220000002100 */
[----:B------:R-:W-:Y:S01]  /*01e0*/  USHF.R.S32.HI UR7, URZ, 0x1f, UR6 ;  /* 0x0000001fff077899 */ /* 0x000fe20008011406 */
[----:B------:R-:W-:Y:S05]  /*01f0*/  BSSY.RECONVERGENT B0, `(.L_x_1) ;  /* 0x0000014000007945 */ /* 0x000fea0003800200 */
[----:B------:R-:W-:Y:S02]  /*0200*/  IMAD.U32 R3, RZ, RZ, UR7 ;  /* 0x00000007ff037e24 */ /* 0x000fe4000f8e00ff */
[----:B------:R-:W-:Y:S01]  /*0210*/  IMAD.U32 R4, RZ, RZ, UR7 ;  /* 0x00000007ff047e24 */ /* 0x000fe2000f8e00ff */
[C---:B0-----:R-:W-:Y:S01]  /*0220*/  ISETP.LT.U32.AND P0, PT, R2.reuse, UR6, PT ;  /* 0x0000000602007c0c */ /* 0x041fe2000bf01070 */
[----:B------:R-:W-:-:S03]  /*0230*/  VIADD R0, R2, 0x100 ;  /* 0x0000010002007836 */ /* 0x000fc60000000000 */
[----:B------:R-:W-:Y:S02]  /*0240*/  ISETP.GT.AND.EX P0, PT, R3, RZ, PT, P0 ;  /* 0x000000ff0300720c */ /* 0x000fe40003f04300 */
[----:B------:R-:W-:-:S04]  /*0250*/  ISETP.LT.U32.AND P1, PT, R0, UR6, PT ;  /* 0x0000000600007c0c */ /* 0x000fc8000bf21070 */
[----:B------:R-:W-:-:S07]  /*0260*/  ISETP.GT.AND.EX P1, PT, R4, RZ, PT, P1 ;  /* 0x000000ff0400720c */ /* 0x000fce0003f24310 */
[----:B------:R-:W-:Y:S06]  /*0270*/  @!P0 BRA `(.L_x_2) ;  /* 0x00000000002c8947 */ /* 0x000fec0003800000 */
[----:B------:R-:W-:Y:S01]  /*0280*/  IADD3 R2, P0, PT, R2, UR4, RZ ;  /* 0x0000000402027c10 */ /* 0x000fe2000ff1e0ff */
[----:B------:R-:W0:Y:S01]  /*0290*/  LDC.64 R8, c[0x0][0x390] ;  /* 0x0000e400ff087b82 */ /* 0x000e220000000a00 */
[----:B------:R-:W1:Y:S03]  /*02a0*/  LDCU.64 UR10, c[0x0][0x388] ;  /* 0x00007100ff0a77ac */ /* 0x000e660008000a00 */
[----:B------:R-:W-:-:S04]  /*02b0*/  IMAD.X R3, RZ, RZ, UR5, P0 ;  /* 0x00000005ff037e24 */ /* 0x000fc800080e06ff */
[----:B------:R-:W0:Y:S01]  /*02c0*/  LDC.64 R6, c[0x0][0x398] ;  /* 0x0000e600ff067b82 */ /* 0x000e220000000a00 */
[----:B------:R-:W0:Y:S02]  /*02d0*/  I2F.F64.U64 R4, R2 ;  /* 0x0000000200047312 */ /* 0x000e240000301800 */
[----:B0-----:R-:W-:Y:S01]  /*02e0*/  DFMA R4, R4, R6, R8 ;  /* 0x000000060404722b */ /* 0x001fe20000000008 */
[----:B-1----:R-:W-:-:S04]  /*02f0*/  LEA R6, P0, R2, UR10, 0x2 ;  /* 0x0000000a02067c11 */ /* 0x002fc8000f8010ff */
[----:B------:R-:W-:-:S05]  /*0300*/  LEA.HI.X R7, R2, UR11, R3, 0x2, P0 ;  /* 0x0000000b02077c11 */ /* 0x000fca00080f1403 */
[----:B------:R-:W0:Y:S02]  /*0310*/  F2F.F32.F64 R5, R4 ;  /* 0x0000000400057310 */ /* 0x000e240000301000 */
[----:B0-----:R0:W-:Y:S02]  /*0320*/  STG.E desc[UR8][R6.64], R5 ;  /* 0x0000000506007986 */ /* 0x0011e4000c101908 */
.L_x_2:
[----:B------:R-:W-:Y:S05]  /*0330*/  BSYNC.RECONVERGENT B0 ;  /* 0x0000000000007941 */ /* 0x000fea0003800200 */
.L_x_1:
[----:B------:R-:W-:Y:S05]  /*0340*/  @!P1 EXIT ;  /* 0x000000000000994d */ /* 0x000fea0003800000 */
[----:B------:R-:W-:Y:S01]  /*0350*/  IADD3 R4, P0, PT, R0, UR4, RZ ;  /* 0x0000000400047c10 */ /* 0x000fe2000ff1e0ff */
[----:B------:R-:W1:Y:S01]  /*0360*/  LDC.64 R8, c[0x0][0x390] ;  /* 0x0000e400ff087b82 */ /* 0x000e620000000a00 */
[----:B------:R-:W2:Y:S03]  /*0370*/  LDCU.64 UR6, c[0x0][0x388] ;  /* 0x00007100ff0677ac */ /* 0x000ea60008000a00 */
[----:B0-----:R-:W-:-:S04]  /*0380*/  IMAD.X R5, RZ, RZ, UR5, P0 ;  /* 0x00000005ff057e24 */ /* 0x001fc800080e06ff */
[----:B------:R-:W1:Y:S01]  /*0390*/  LDC.64 R6, c[0x0][0x398] ;  /* 0x0000e600ff067b82 */ /* 0x000e620000000a00 */
[----:B------:R-:W1:Y:S02]  /*03a0*/  I2F.F64.U64 R2, R4 ;  /* 0x0000000400027312 */ /* 0x000e640000301800 */
[----:B-1----:R-:W-:Y:S01]  /*03b0*/  DFMA R2, R2, R6, R8 ;  /* 0x000000060202722b */ /* 0x002fe20000000008 */
[----:B--2---:R-:W-:-:S04]  /*03c0*/  LEA R6, P0, R4, UR6, 0x2 ;  /* 0x0000000604067c11 */ /* 0x004fc8000f8010ff */
[----:B------:R-:W-:-:S05]  /*03d0*/  LEA.HI.X R7, R4, UR7, R5, 0x2, P0 ;  /* 0x0000000704077c11 */ /* 0x000fca00080f1405 */
[----:B------:R-:W0:Y:S02]  /*03e0*/  F2F.F32.F64 R3, R2 ;  /* 0x0000000200037310 */ /* 0x000e240000301000 */
[----:B0-----:R-:W-:Y:S01]  /*03f0*/  STG.E desc[UR8][R6.64], R3 ;  /* 0x0000000306007986 */ /* 0x001fe2000c101908 */
[----:B------:R-:W-:Y:S05]  /*0400*/  EXIT ;  /* 0x000000000000794d */ /* 0x000fea0003800000 */
.L_x_3:
[----:B------:R-:W-:-:S00]  /*0410*/  BRA `(.L_x_3) ;  /* 0xfffffffc00fc7947 */ /* 0x000fc0000383ffff */
[----:B------:R-:W-:-:S00]  /*0420*/  NOP ;  /* 0x0000000000007918 */ /* 0x000fc00000000000 */
        /* <DEDUP_REMOVED lines=13> */
.L_x_10:


//--------------------- .text._ZN3cub18CUB_300001_SM_10006detail8for_each13static_kernelINS2_12policy_hub_t12policy_500_tElN6thrust24THRUST_300001_SM_1000_NS8cuda_cub6__fill7functorINS7_6detail15normal_iteratorINS7_10device_ptrIfEEEEdEEEEvT0_T1_ --------------------------
	.section	.text._ZN3cub18CUB_300001_SM_10006detail8for_each13static_kernelINS2_12policy_hub_t12policy_500_tElN6thrust24THRUST_300001_SM_1000_NS8cuda_cub6__fill7functorINS7_6detail15normal_iteratorINS7_10device_ptrIfEEEEdEEEEvT0_T1_,"ax",@progbits
	.align	128
        .global         _ZN3cub18CUB_300001_SM_10006detail8for_each13static_kernelINS2_12policy_hub_t12policy_500_tElN6thrust24THRUST_300001_SM_1000_NS8cuda_cub6__fill7functorINS7_6detail15normal_iteratorINS7_10device_ptrIfEEEEdEEEEvT0_T1_
        .type           _ZN3cub18CUB_300001_SM_10006detail8for_each13static_kernelINS2_12policy_hub_t12policy_500_tElN6thrust24THRUST_300001_SM_1000_NS8cuda_cub6__fill7functorINS7_6detail15normal_iteratorINS7_10device_ptrIfEEEEdEEEEvT0_T1_,@function
        .size           _ZN3cub18CUB_300001_SM_10006detail8for_each13static_kernelINS2_12policy_hub_t12policy_500_tElN6thrust24THRUST_300001_SM_1000_NS8cuda_cub6__fill7functorINS7_6detail15normal_iteratorINS7_10device_ptrIfEEEEdEEEEvT0_T1_,(.L_x_11 - _ZN3cub18CUB_300001_SM_10006detail8for_each13static_kernelINS2_12policy_hub_t12policy_500_tElN6thrust24THRUST_300001_SM_1000_NS8cuda_cub6__fill7functorINS7_6detail15normal_iteratorINS7_10device_ptrIfEEEEdEEEEvT0_T1_)
        .other          _ZN3cub18CUB_300001_SM_10006detail8for_each13static_kernelINS2_12policy_hub_t12policy_500_tElN6thrust24THRUST_300001_SM_1000_NS8cuda_cub6__fill7functorINS7_6detail15normal_iteratorINS7_10device_ptrIfEEEEdEEEEvT0_T1_,@"STO_CUDA_ENTRY STV_DEFAULT"
_ZN3cub18CUB_300001_SM_10006detail8for_each13static_kernelINS2_12policy_hub_t12policy_500_tElN6thrust24THRUST_300001_SM_1000_NS8cuda_cub6__fill7functorINS7_6detail15normal_iteratorINS7_10device_ptrIfEEEEdEEEEvT0_T1_:
.text._ZN3cub18CUB_300001_SM_10006detail8for_each13static_kernelINS2_12policy_hub_t12policy_500_tElN6thrust24THRUST_300001_SM_1000_NS8cuda_cub6__fill7functorINS7_6detail15normal_iteratorINS7_10device_ptrIfEEEEdEEEEvT0_T1_:
        /* <DEDUP_REMOVED lines=11> */
[----:B------:R-:W1:Y:S01]  /*00b0*/  LDCU.64 UR6, c[0x0][0x390] ;  /* 0x00007200ff0677ac */ /* 0x000e620008000a00 */
[----:B------:R-:W2:Y:S01]  /*00c0*/  LDCU.64 UR10, c[0x0][0x388] ;  /* 0x00007100ff0a77ac */ /* 0x000ea20008000a00 */
[----:B-1----:R-:W1:Y:S01]  /*00d0*/  F2F.F32.F64 R5, UR6 ;  /* 0x0000000600057d10 */ /* 0x002e620008301000 */
[----:B0-----:R-:W-:-:S05]  /*00e0*/  IADD3 R0, P0, PT, R0, UR4, RZ ;  /* 0x0000000400007c10 */ /* 0x001fca000ff1e0ff */
[----:B------:R-:W-:Y:S01]  /*00f0*/  IMAD.X R3, RZ, RZ, UR5, P0 ;  /* 0x00000005ff037e24 */ /* 0x000fe200080e06ff */
[----:B--2---:R-:W-:-:S04]  /*0100*/  LEA R2, P0, R0, UR10, 0x2 ;  /* 0x0000000a00027c11 */ /* 0x004fc8000f8010ff */
[----:B------:R-:W-:-:S05]  /*0110*/  LEA.HI.X R3, R0, UR11, R3, 0x2, P0 ;  /* 0x0000000b00037c11 */ /* 0x000fca00080f1403 */
[----:B-1----:R-:W-:Y:S04]  /*0120*/  STG.E desc[UR8][R2.64], R5 ;  /* 0x0000000502007986 */ /* 0x002fe8000c101908 */
[----:B------:R-:W-:Y:S01]  /*0130*/  STG.E desc[UR8][R2.64+0x400], R5 ;  /* 0x0004000502007986 */ /* 0x000fe2000c101908 */
[----:B------:R-:W-:Y:S05]  /*0140*/  EXIT ;  /* 0x000000000000794d */ /* 0x000fea0003800000 */
.L_x_4:
[----:B------:R-:W0:Y:S01]  /*0150*/  S2R R0, SR_TID.X ;  /* 0x0000000000007919 */ /* 0x000e220000002100 */
[----:B------:R-:W1:Y:S01]  /*0160*/  LDCU.64 UR10, c[0x0][0x390] ;  /* 0x00007200ff0a77ac */ /* 0x000e620008000a00 */
[----:B------:R-:W2:Y:S01]  /*0170*/  LDCU.64 UR12, c[0x0][0x388] ;  /* 0x00007100ff0c77ac */ /* 0x000ea20008000a00 */
[----:B------:R-:W-:-:S06]  /*0180*/  USHF.R.S32.HI UR7, URZ, 0x1f, UR6 ;  /* 0x0000001fff077899 */ /* 0x000fcc0008011406 */
[----:B------:R-:W-:Y:S02]  /*0190*/  IMAD.U32 R3, RZ, RZ, UR7 ;  /* 0x00000007ff037e24 */ /* 0x000fe4000f8e00ff */
[----:B------:R-:W-:Y:S01]  /*01a0*/  IMAD.U32 R4, RZ, RZ, UR7 ;  /* 0x00000007ff047e24 */ /* 0x000fe2000f8e00ff */
[----:B-1----:R-:W1:Y:S01]  /*01b0*/  F2F.F32.F64 R5, UR10 ;  /* 0x0000000a00057d10 */ /* 0x002e620008301000 */
[C---:B0-----:R-:W-:Y:S01]  /*01c0*/  VIADD R2, R0.reuse, 0x100 ;  /* 0x0000010000027836 */ /* 0x041fe20000000000 */
[C---:B------:R-:W-:Y:S02]  /*01d0*/  ISETP.LT.U32.AND P0, PT, R0.reuse, UR6, PT ;  /* 0x0000000600007c0c */ /* 0x040fe4000bf01070 */
[----:B------:R-:W-:Y:S02]  /*01e0*/  IADD3 R0, P2, PT, R0, UR4, RZ ;  /* 0x0000000400007c10 */ /* 0x000fe4000ff5e0ff */
[----:B------:R-:W-:Y:S02]  /*01f0*/  ISETP.LT.U32.AND P1, PT, R2, UR6, PT ;  /* 0x0000000602007c0c */ /* 0x000fe4000bf21070 */
[----:B------:R-:W-:Y:S01]  /*0200*/  ISETP.GT.AND.EX P0, PT, R3, RZ, PT, P0 ;  /* 0x000000ff0300720c */ /* 0x000fe20003f04300 */
[----:B------:R-:W-:Y:S01]  /*0210*/  IMAD.X R3, RZ, RZ, UR5, P2 ;  /* 0x00000005ff037e24 */ /* 0x000fe200090e06ff */
[----:B------:R-:W-:-:S02]  /*0220*/  ISETP.GT.AND.EX P1, PT, R4, RZ, PT, P1 ;  /* 0x000000ff0400720c */ /* 0x000fc40003f24310 */
[----:B--2---:R-:W-:-:S04]  /*0230*/  LEA R2, P2, R0, UR12, 0x2 ;  /* 0x0000000c00027c11 */ /* 0x004fc8000f8410ff */
[----:B------:R-:W-:-:S05]  /*0240*/  LEA.HI.X R3, R0, UR13, R3, 0x2, P2 ;  /* 0x0000000d00037c11 */ /* 0x000fca00090f1403 */
[----:B-1----:R0:W-:Y:S02]  /*0250*/  @P0 STG.E desc[UR8][R2.64], R5 ;  /* 0x0000000502000986 */ /* 0x0021e4000c101908 */
[----:B------:R-:W-:Y:S05]  /*0260*/  @!P1 EXIT ;  /* 0x000000000000994d */ /* 0x000fea0003800000 */
[----:B------:R-:W-:Y:S01]  /*0270*/  STG.E desc[UR8][R2.64+0x400], R5 ;  /* 0x0004000502007986 */ /* 0x000fe2000c101908 */
[----:B------:R-:W-:Y:S05]  /*0280*/  EXIT ;  /* 0x000000000000794d */ /* 0x000fea0003800000 */
.L_x_5:
        /* <DEDUP_REMOVED lines=15> */
.L_x_11:


//--------------------- .text._ZN3cub18CUB_300001_SM_10006detail8for_each13static_kernelINS2_12policy_hub_t12policy_500_tEmN6thrust24THRUST_300001_SM_1000_NS8cuda_cub20__uninitialized_fill7functorINS7_10device_ptrIfEEfEEEEvT0_T1_ --------------------------
	.section	.text._ZN3cub18CUB_300001_SM_10006detail8for_each13static_kernelINS2_12policy_hub_t12policy_500_tEmN6thrust24THRUST_300001_SM_1000_NS8cuda_cub20__uninitialized_fill7functorINS7_10device_ptrIfEEfEEEEvT0_T1_,"ax",@progbits
	.align	128
        .global         _ZN3cub18CUB_300001_SM_10006detail8for_each13static_kernelINS2_12policy_hub_t12policy_500_tEmN6thrust24THRUST_300001_SM_1000_NS8cuda_cub20__uninitialized_fill7functorINS7_10device_ptrIfEEfEEEEvT0_T1_
        .type           _ZN3cub18CUB_300001_SM_10006detail8for_each13static_kernelINS2_12policy_hub_t12policy_500_tEmN6thrust24THRUST_300001_SM_1000_NS8cuda_cub20__uninitialized_fill7functorINS7_10device_ptrIfEEfEEEEvT0_T1_,@function
        .size           _ZN3cub18CUB_300001_SM_10006detail8for_each13static_kernelINS2_12policy_hub_t12policy_500_tEmN6thrust24THRUST_300001_SM_1000_NS8cuda_cub20__uninitialized_fill7functorINS7_10device_ptrIfEEfEEEEvT0_T1_,(.L_x_12 - _ZN3cub18CUB_300001_SM_10006detail8for_each13static_kernelINS2_12policy_hub_t12policy_500_tEmN6thrust24THRUST_300001_SM_1000_NS8cuda_cub20__uninitialized_fill7functorINS7_10device_ptrIfEEfEEEEvT0_T1_)
        .other          _ZN3cub18CUB_300001_SM_10006detail8for_each13static_kernelINS2_12policy_hub_t12policy_500_tEmN6thrust24THRUST_300001_SM_1000_NS8cuda_cub20__uninitialized_fill7functorINS7_10device_ptrIfEEfEEEEvT0_T1_,@"STO_CUDA_ENTRY STV_DEFAULT"
_ZN3cub18CUB_300001_SM_10006detail8for_each13static_kernelINS2_12policy_hub_t12policy_500_tEmN6thrust24THRUST_300001_SM_1000_NS8cuda_cub20__uninitialized_fill7functorINS7_10device_ptrIfEEfEEEEvT0_T1_:
.text._ZN3cub18CUB_300001_SM_10006detail8for_each13static_kernelINS2_12policy_hub_t12policy_500_tEmN6thrust24THRUST_300001_SM_1000_NS8cuda_cub20__uninitialized_fill7functorINS7_10device_ptrIfEEfEEEEvT0_T1_:
        /* <DEDUP_REMOVED lines=8> */
[----:B------:R-:W-:-:S09]  /*0080*/  UISETP.GE.U32.AND.EX UP0, UPT, UR7, URZ, UPT, UP0 ;  /* 0x000000ff0700728c */ /* 0x000fd2000bf06100 */
[----:B--2---:R-:W-:Y:S05]  /*0090*/  BRA.U !UP0, `(.L_x_6) ;  /* 0x0000000108287547 */ /* 0x004fea000b800000 */
[----:B------:R-:W0:Y:S01]  /*00a0*/  S2R R0, SR_TID.X ;  /* 0x0000000000007919 */ /* 0x000e220000002100 */
[----:B------:R-:W1:Y:S01]  /*00b0*/  LDCU.64 UR6, c[0x0][0x388] ;  /* 0x00007100ff0677ac */ /* 0x000e620008000a00 */
[----:B------:R-:W2:Y:S01]  /*00c0*/  LDC R5, c[0x0][0x390] ;  /* 0x0000e400ff057b82 */ /* 0x000ea20000000800 */
[----:B0-----:R-:W-:-:S05]  /*00d0*/  IADD3 R0, P0, PT, R0, UR4, RZ ;  /* 0x0000000400007c10 */ /* 0x001fca000ff1e0ff */
[----:B------:R-:W-:Y:S01]  /*00e0*/  IMAD.X R3, RZ, RZ, UR5, P0 ;  /* 0x00000005ff037e24 */ /* 0x000fe200080e06ff */
[----:B-1----:R-:W-:-:S04]  /*00f0*/  LEA R2, P0, R0, UR6, 0x2 ;  /* 0x0000000600027c11 */ /* 0x002fc8000f8010ff */
[----:B------:R-:W-:-:S05]  /*0100*/  LEA.HI.X R3, R0, UR7, R3, 0x2, P0 ;  /* 0x0000000700037c11 */ /* 0x000fca00080f1403 */
[----:B--2---:R-:W-:Y:S04]  /*0110*/  STG.E desc[UR8][R2.64], R5 ;  /* 0x0000000502007986 */ /* 0x004fe8000c101908 */
[----:B------:R-:W-:Y:S01]  /*0120*/  STG.E desc[UR8][R2.64+0x400], R5 ;  /* 0x0004000502007986 */ /* 0x000fe2000c101908 */
[----:B------:R-:W-:Y:S05]  /*0130*/  EXIT ;  /* 0x000000000000794d */ /* 0x000fea0003800000 */
.L_x_6:
[----:B------:R-:W0:Y:S01]  /*0140*/  S2R R0, SR_TID.X ;  /* 0x0000000000007919 */ /* 0x000e220000002100 */
[----:B------:R-:W-:Y:S01]  /*0150*/  IMAD.U32 R2, RZ, RZ, UR7 ;  /* 0x00000007ff027e24 */ /* 0x000fe2000f8e00ff */
[----:B------:R-:W1:Y:S01]  /*0160*/  LDCU.64 UR10, c[0x0][0x388] ;  /* 0x00007100ff0a77ac */ /* 0x000e620008000a00 */
[----:B------:R-:W-:Y:S01]  /*0170*/  IMAD.U32 R4, RZ, RZ, UR7 ;  /* 0x00000007ff047e24 */ /* 0x000fe2000f8e00ff */
[----:B0-----:R-:W-:-:S04]  /*0180*/  ISETP.LT.U32.AND P0, PT, R0, UR6, PT ;  /* 0x0000000600007c0c */ /* 0x001fc8000bf01070 */
[----:B------:R-:W-:Y:S01]  /*0190*/  ISETP.GT.U32.AND.EX P0, PT, R2, RZ, PT, P0 ;  /* 0x000000ff0200720c */ /* 0x000fe20003f04100 */
[C---:B------:R-:W-:Y:S01]  /*01a0*/  VIADD R2, R0.reuse, 0x100 ;  /* 0x0000010000027836 */ /* 0x040fe20000000000 */
[----:B------:R-:W-:-:S04]  /*01b0*/  IADD3 R0, P2, PT, R0, UR4, RZ ;  /* 0x0000000400007c10 */ /* 0x000fc8000ff5e0ff */
[----:B------:R-:W-:Y:S01]  /*01c0*/  ISETP.LT.U32.AND P1, PT, R2, UR6, PT ;  /* 0x0000000602007c0c */ /* 0x000fe2000bf21070 */
[----:B------:R-:W-:Y:S01]  /*01d0*/  IMAD.X R3, RZ, RZ, UR5, P2 ;  /* 0x00000005ff037e24 */ /* 0x000fe200090e06ff */
[----:B-1----:R-:W-:Y:S02]  /*01e0*/  LEA R2, P2, R0, UR10, 0x2 ;  /* 0x0000000a00027c11 */ /* 0x002fe4000f8410ff */
[----:B------:R-:W-:Y:S02]  /*01f0*/  ISETP.GT.U32.AND.EX P1, PT, R4, RZ, PT, P1 ;  /* 0x000000ff0400720c */ /* 0x000fe40003f24110 */
[----:B------:R-:W-:Y:S01]  /*0200*/  LEA.HI.X R3, R0, UR11, R3, 0x2, P2 ;  /* 0x0000000b00037c11 */ /* 0x000fe200090f1403 */
[----:B------:R-:W0:Y:S04]  /*0210*/  @P0 LDC R5, c[0x0][0x390] ;  /* 0x0000e400ff050b82 */ /* 0x000e280000000800 */
[----:B0-----:R0:W-:Y:S06]  /*0220*/  @P0 STG.E desc[UR8][R2.64], R5 ;  /* 0x0000000502000986 */ /* 0x0011ec000c101908 */
[----:B------:R-:W-:Y:S05]  /*0230*/  @!P1 EXIT ;  /* 0x000000000000994d */ /* 0x000fea0003800000 */
[----:B0-----:R-:W0:Y:S02]  /*0240*/  LDC R5, c[0x0][0x390] ;  /* 0x0000e400ff057b82 */ /* 0x001e240000000800 */
[----:B0-----:R-:W-:Y:S01]  /*0250*/  STG.E desc[UR8][R2.64+0x400], R5 ;  /* 0x0004000502007986 */ /* 0x001fe2000c101908 */
[----:B------:R-:W-:Y:S05]  /*0260*/  EXIT ;  /* 0x000000000000794d */ /* 0x000fea0003800000 */
.L_x_7:
        /* <DEDUP_REMOVED lines=9> */
.L_x_12:


//--------------------- .text._ZN3cub18CUB_300001_SM_10006detail11EmptyKernelIvEEvv --------------------------
	.section	.text._ZN3cub18CUB_300001_SM_10006detail11EmptyKernelIvEEvv,"ax",@progbits
	.align	128
        .global         _ZN3cub18CUB_300001_SM_10006detail11EmptyKernelIvEEvv
        .type           _ZN3cub18CUB_300001_SM_10006detail11EmptyKernelIvEEvv,@function
        .size           _ZN3cub18CUB_300001_SM_10006detail11EmptyKernelIvEEvv,(.L_x_13 - _ZN3cub18CUB_300001_SM_10006detail11EmptyKernelIvEEvv)
        .other          _ZN3cub18CUB_300001_SM_10006detail11EmptyKernelIvEEvv,@"STO_CUDA_ENTRY STV_DEFAULT"
_ZN3cub18CUB_300001_SM_10006detail11EmptyKernelIvEEvv:
.text._ZN3cub18CUB_300001_SM_10006detail11EmptyKernelIvEEvv:
[----:B------:R-:W-:Y:S01]  /*0000*/  LDC R1, c[0x0][0x37c] ;  /* 0x0000df00ff017b82 */ /* 0x000fe20000000800 */
[----:B------:R-:W-:Y:S05]  /*0010*/  EXIT ;  /* 0x000000000000794d */ /* 0x000fea0003800000 */
.L_x_8:
        /* <DEDUP_REMOVED lines=14> */
.L_x_13:


//--------------------- .text._Z9modeloSIRPfS_S_S_i --------------------------
	.section	.text._Z9modeloSIRPfS_S_S_i,"ax",@progbits
	.align	128
        .global         _Z9modeloSIRPfS_S_S_i
        .type           _Z9modeloSIRPfS_S_S_i,@function
        .size           _Z9modeloSIRPfS_S_S_i,(.L_x_14 - _Z9modeloSIRPfS_S_S_i)
        .other          _Z9modeloSIRPfS_S_S_i,@"STO_CUDA_ENTRY STV_DEFAULT"
_Z9modeloSIRPfS_S_S_i:
.text._Z9modeloSIRPfS_S_S_i:
[----:B------:R-:W-:Y:S01]  /*0000*/  LDC R1, c[0x0][0x37c] ;  /* 0x0000df00ff017b82 */ /* 0x000fe20000000800 */
[----:B------:R-:W0:Y:S07]  /*0010*/  S2R R9, SR_TID.X ;  /* 0x0000000000097919 */ /* 0x000e2e0000002100 */
[----:B------:R-:W0:Y:S01]  /*0020*/  S2UR UR4, SR_CTAID.X ;  /* 0x00000000000479c3 */ /* 0x000e220000002500 */
[----:B------:R-:W1:Y:S07]  /*0030*/  LDCU UR5, c[0x0][0x3a0] ;  /* 0x00007400ff0577ac */ /* 0x000e6e0008000800 */
[----:B------:R-:W0:Y:S02]  /*0040*/  LDC R0, c[0x0][0x360] ;  /* 0x0000d800ff007b82 */ /* 0x000e240000000800 */
[----:B0-----:R-:W-:-:S05]  /*0050*/  IMAD R9, R0, UR4, R9 ;  /* 0x0000000400097c24 */ /* 0x001fca000f8e0209 */
[----:B-1----:R-:W-:-:S13]  /*0060*/  ISETP.GE.AND P0, PT, R9, UR5, PT ;  /* 0x0000000509007c0c */ /* 0x002fda000bf06270 */
[----:B------:R-:W-:Y:S05]  /*0070*/  @P0 EXIT ;  /* 0x000000000000094d */ /* 0x000fea0003800000 */
[----:B------:R-:W0:Y:S01]  /*0080*/  LDC.64 R10, c[0x0][0x398] ;  /* 0x0000e600ff0a7b82 */ /* 0x000e220000000a00 */
[----:B------:R-:W1:Y:S07]  /*0090*/  LDCU.64 UR4, c[0x0][0x358] ;  /* 0x00006b00ff0477ac */ /* 0x000e6e0008000a00 */
[----:B------:R-:W2:Y:S08]  /*00a0*/  LDC.64 R2, c[0x0][0x380] ;  /* 0x0000e000ff027b82 */ /* 0x000eb00000000a00 */
[----:B------:R-:W3:Y:S08]  /*00b0*/  LDC.64 R6, c[0x0][0x388] ;  /* 0x0000e200ff067b82 */ /* 0x000ef00000000a00 */
[----:B------:R-:W4:Y:S01]  /*00c0*/  LDC.64 R4, c[0x0][0x390] ;  /* 0x0000e400ff047b82 */ /* 0x000f220000000a00 */
[----:B0-----:R-:W-:-:S05]  /*00d0*/  IMAD.WIDE R10, R9, 0x4, R10 ;  /* 0x00000004090a7825 */ /* 0x001fca00078e020a */
[----:B-1----:R-:W5:Y:S01]  /*00e0*/  LDG.E R21, desc[UR4][R10.64] ;  /* 0x000000040a157981 */ /* 0x002f62000c1e1900 */
[----:B--2---:R-:W-:-:S05]  /*00f0*/  IMAD.WIDE R2, R9, 0x4, R2 ;  /* 0x0000000409027825 */ /* 0x004fca00078e0202 */
[----:B------:R-:W2:Y:S01]  /*0100*/  LDG.E R0, desc[UR4][R2.64] ;  /* 0x0000000402007981 */ /* 0x000ea2000c1e1900 */
[----:B---3--:R-:W-:-:S05]  /*0110*/  IMAD.WIDE R6, R9, 0x4, R6 ;  /* 0x0000000409067825 */ /* 0x008fca00078e0206 */
[----:B------:R-:W3:Y:S01]  /*0120*/  LDG.E R20, desc[UR4][R6.64] ;  /* 0x0000000406147981 */ /* 0x000ee2000c1e1900 */
[----:B----4-:R-:W-:-:S05]  /*0130*/  IMAD.WIDE R4, R9, 0x4, R4 ;  /* 0x0000000409047825 */ /* 0x010fca00078e0204 */
[----:B------:R-:W4:Y:S01]  /*0140*/  LDG.E R23, desc[UR4][R4.64] ;  /* 0x0000000404177981 */ /* 0x000f22000c1e1900 */
[----:B------:R-:W-:Y:S01]  /*0150*/  UMOV UR6, 0x9999999a ;  /* 0x9999999a00067882 */ /* 0x000fe20000000000 */
[----:B------:R-:W-:Y:S01]  /*0160*/  UMOV UR7, 0x3fb99999 ;  /* 0x3fb9999900077882 */ /* 0x000fe20000000000 */
[----:B-----5:R-:W0:Y:S01]  /*0170*/  F2F.F64.F32 R12, R21 ;  /* 0x00000015000c7310 */ /* 0x020e220000201800 */
[----:B--2---:R-:W-:-:S07]  /*0180*/  FMUL R15, R0, R21 ;  /* 0x00000015000f7220 */ /* 0x004fce0000400000 */
[----:B------:R-:W-:Y:S08]  /*0190*/  F2F.F64.F32 R8, R0 ;  /* 0x0000000000087310 */ /* 0x000ff00000201800 */
[----:B---3--:R-:W1:Y:S01]  /*01a0*/  F2F.F64.F32 R10, R20 ;  /* 0x00000014000a7310 */ /* 0x008e620000201800 */
[----:B------:R-:W-:Y:S01]  /*01b0*/  FMUL R22, R20, R15 ;  /* 0x0000000f14167220 */ /* 0x000fe20000400000 */
[----:B0-----:R-:W-:-:S06]  /*01c0*/  DMUL R14, R12, UR6 ;  /* 0x000000060c0e7c28 */ /* 0x001fcc0008000000 */
[----:B------:R-:W0:Y:S01]  /*01d0*/  F2F.F64.F32 R16, R22 ;  /* 0x0000001600107310 */ /* 0x000e220000201800 */
[----:B-1----:R-:W-:-:S07]  /*01e0*/  DMUL R12, R10, UR6 ;  /* 0x000000060a0c7c28 */ /* 0x002fce0008000000 */
[----:B----4-:R-:W1:Y:S01]  /*01f0*/  F2F.F64.F32 R18, R23 ;  /* 0x0000001700127310 */ /* 0x010e620000201800 */
[----:B------:R-:W-:Y:S02]  /*0200*/  DMUL R14, R8, R14 ;  /* 0x0000000e080e7228 */ /* 0x000fe40000000000 */
[----:B0-----:R-:W-:-:S06]  /*0210*/  DADD R16, R16, -R12 ;  /* 0x0000000010107229 */ /* 0x001fcc000000080c */
[----:B------:R-:W-:Y:S02]  /*0220*/  DFMA R14, -R14, R10, R8 ;  /* 0x0000000a0e0e722b */ /* 0x000fe40000000108 */
[----:B------:R-:W-:Y:S02]  /*0230*/  DFMA R16, R16, UR6, R10 ;  /* 0x0000000610107c2b */ /* 0x000fe4000800000a */
[----:B-1----:R-:W-:-:S06]  /*0240*/  DFMA R18, R12, UR6, R18 ;  /* 0x000000060c127c2b */ /* 0x002fcc0008000012 */
[----:B------:R-:W0:Y:S08]  /*0250*/  F2F.F32.F64 R15, R14 ;  /* 0x0000000e000f7310 */ /* 0x000e300000301000 */
[----:B------:R-:W1:Y:S08]  /*0260*/  F2F.F32.F64 R17, R16 ;  /* 0x0000001000117310 */ /* 0x000e700000301000 */
[----:B------:R-:W2:Y:S01]  /*0270*/  F2F.F32.F64 R19, R18 ;  /* 0x0000001200137310 */ /* 0x000ea20000301000 */
[----:B0-----:R-:W-:Y:S04]  /*0280*/  STG.E desc[UR4][R2.64], R15 ;  /* 0x0000000f02007986 */ /* 0x001fe8000c101904 */
[----:B-1----:R-:W-:Y:S04]  /*0290*/  STG.E desc[UR4][R6.64], R17 ;  /* 0x0000001106007986 */ /* 0x002fe8000c101904 */
[----:B--2---:R-:W-:Y:S01]  /*02a0*/  STG.E desc[UR4][R4.64], R19 ;  /* 0x0000001304007986 */ /* 0x004fe2000c101904 */
[----:B------:R-:W-:Y:S05]  /*02b0*/  EXIT ;  /* 0x000000000000794d */ /* 0x000fea0003800000 */
.L_x_9:
        /* <DEDUP_REMOVED lines=12> */
.L_x_14:


//--------------------- .nv.shared.reserved.0     --------------------------
	.section	.nv.shared.reserved.0,"aw",@nobits
	.weak		__nv_reservedSMEM_offset_0_alias
	.size		__nv_reservedSMEM_offset_0_alias, 0, 64
	.other		__nv_reservedSMEM_offset_0_alias,@"STO_CUDA_RESERVED_SHARED STV_DEFAULT"
__nv_reservedSMEM_offset_0_alias:
	.zero		0
	.zero		64


//--------------------- .nv.global                --------------------------
	.section	.nv.global,"aw",@nobits
.nv.global:
	.type		_ZN34_INTERNAL_8d093893_4_k_cu_3287dcd16thrust24THRUST_300001_SM_1000_NS3seqE,@object
	.size		_ZN34_INTERNAL_8d093893_4_k_cu_3287dcd16thrust24THRUST_300001_SM_1000_NS3seqE,(_ZN34_INTERNAL_8d093893_4_k_cu_3287dcd14cuda3std3__48in_placeE - _ZN34_INTERNAL_8d093893_4_k_cu_3287dcd16thrust24THRUST_300001_SM_1000_NS3seqE)
_ZN34_INTERNAL_8d093893_4_k_cu_3287dcd16thrust24THRUST_300001_SM_1000_NS3seqE:
	.zero		1
	.type		_ZN34_INTERNAL_8d093893_4_k_cu_3287dcd14cuda3std3__48in_placeE,@object
	.size		_ZN34_INTERNAL_8d093893_4_k_cu_3287dcd14cuda3std3__48in_placeE,(_ZN34_INTERNAL_8d093893_4_k_cu_3287dcd14cuda3std6ranges3__45__cpo4sizeE - _ZN34_INTERNAL_8d093893_4_k_cu_3287dcd14cuda3std3__48in_placeE)
_ZN34_INTERNAL_8d093893_4_k_cu_3287dcd14cuda3std3__48in_placeE:
	.zero		1
	.type		_ZN34_INTERNAL_8d093893_4_k_cu_3287dcd14cuda3std6ranges3__45__cpo4sizeE,@object
	.size		_ZN34_INTERNAL_8d093893_4_k_cu_3287dcd14cuda3std6ranges3__45__cpo4sizeE,(_ZN34_INTERNAL_8d093893_4_k_cu_3287dcd16thrust24THRUST_300001_SM_1000_NS12placeholders2_3E - _ZN34_INTERNAL_8d093893_4_k_cu_3287dcd14cuda3std6ranges3__45__cpo4sizeE)
_ZN34_INTERNAL_8d093893_4_k_cu_3287dcd14cuda3std6ranges3__45__cpo4sizeE:
	.zero		1
	.type		_ZN34_INTERNAL_8d093893_4_k_cu_3287dcd16thrust24THRUST_300001_SM_1000_NS12placeholders2_3E,@object
	.size		_ZN34_INTERNAL_8d093893_4_k_cu_3287dcd16thrust24THRUST_300001_SM_1000_NS12placeholders2_3E,(_ZN34_INTERNAL_8d093893_4_k_cu_3287dcd14cuda3std3__45__cpo6cbeginE - _ZN34_INTERNAL_8d093893_4_k_cu_3287dcd16thrust24THRUST_300001_SM_1000_NS12placeholders2_3E)
_ZN34_INTERNAL_8d093893_4_k_cu_3287dcd16thrust24THRUST_300001_SM_1000_NS12placeholders2_3E:
	.zero		1
	.type		_ZN34_INTERNAL_8d093893_4_k_cu_3287dcd14cuda3std3__45__cpo6cbeginE,@object
	.size		_ZN34_INTERNAL_8d093893_4_k_cu_3287dcd14cuda3std3__45__cpo6cbeginE,(_ZN34_INTERNAL_8d093893_4_k_cu_3287dcd14cuda3std6ranges3__45__cpo6cbeginE - _ZN34_INTERNAL_8d093893_4_k_cu_3287dcd14cuda3std3__45__cpo6cbeginE)
_ZN34_INTERNAL_8d093893_4_k_cu_3287dcd14cuda3std3__45__cpo6cbeginE:
	.zero		1
	.type		_ZN34_INTERNAL_8d093893_4_k_cu_3287dcd14cuda3std6ranges3__45__cpo6cbeginE,@object
	.size		_ZN34_INTERNAL_8d093893_4_k_cu_3287dcd14cuda3std6ranges3__45__cpo6cbeginE,(_ZN34_INTERNAL_8d093893_4_k_cu_3287dcd16thrust24THRUST_300001_SM_1000_NS12placeholders2_7E - _ZN34_INTERNAL_8d093893_4_k_cu_3287dcd14cuda3std6ranges3__45__cpo6cbeginE)
_ZN34_INTERNAL_8d093893_4_k_cu_3287dcd14cuda3std6ranges3__45__cpo6cbeginE:
	.zero		1
	.type		_ZN34_INTERNAL_8d093893_4_k_cu_3287dcd16thrust24THRUST_300001_SM_1000_NS12placeholders2_7E,@object
	.size		_ZN34_INTERNAL_8d093893_4_k_cu_3287dcd16thrust24THRUST_300001_SM_1000_NS12placeholders2_7E,(_ZN34_INTERNAL_8d093893_4_k_cu_3287dcd14cuda3std3__45__cpo7crbeginE - _ZN34_INTERNAL_8d093893_4_k_cu_3287dcd16thrust24THRUST_300001_SM_1000_NS12placeholders2_7E)
_ZN34_INTERNAL_8d093893_4_k_cu_3287dcd16thrust24THRUST_300001_SM_1000_NS12placeholders2_7E:
	.zero		1
	.type		_ZN34_INTERNAL_8d093893_4_k_cu_3287dcd14cuda3std3__45__cpo7crbeginE,@object
	.size		_ZN34_INTERNAL_8d093893_4_k_cu_3287dcd14cuda3std3__45__cpo7crbeginE,(_ZN34_INTERNAL_8d093893_4_k_cu_3287dcd14cuda3std6ranges3__45__cpo4nextE - _ZN34_INTERNAL_8d093893_4_k_cu_3287dcd14cuda3std3__45__cpo7crbeginE)
_ZN34_INTERNAL_8d093893_4_k_cu_3287dcd14cuda3std3__45__cpo7crbeginE:
	.zero		1
	.type		_ZN34_INTERNAL_8d093893_4_k_cu_3287dcd14cuda3std6ranges3__45__cpo4nextE,@object
	.size		_ZN34_INTERNAL_8d093893_4_k_cu_3287dcd14cuda3std6ranges3__45__cpo4nextE,(_ZN34_INTERNAL_8d093893_4_k_cu_3287dcd14cuda3std6ranges3__45__cpo4swapE - _ZN34_INTERNAL_8d093893_4_k_cu_3287dcd14cuda3std6ranges3__45__cpo4nextE)
_ZN34_INTERNAL_8d093893_4_k_cu_3287dcd14cuda3std6ranges3__45__cpo4nextE:
	.zero		1
	.type		_ZN34_INTERNAL_8d093893_4_k_cu_3287dcd14cuda3std6ranges3__45__cpo4swapE,@object
	.size		_ZN34_INTERNAL_8d093893_4_k_cu_3287dcd14cuda3std6ranges3__45__cpo4swapE,(_ZN34_INTERNAL_8d093893_4_k_cu_3287dcd16thrust24THRUST_300001_SM_1000_NS8cuda_cub10par_nosyncE - _ZN34_INTERNAL_8d093893_4_k_cu_3287dcd14cuda3std6ranges3__45__cpo4swapE)
_ZN34_INTERNAL_8d093893_4_k_cu_3287dcd14cuda3std6ranges3__45__cpo4swapE:
	.zero		1
	.type		_ZN34_INTERNAL_8d093893_4_k_cu_3287dcd16thrust24THRUST_300001_SM_1000_NS8cuda_cub10par_nosyncE,@object
	.size		_ZN34_INTERNAL_8d093893_4_k_cu_3287dcd16thrust24THRUST_300001_SM_1000_NS8cuda_cub10par_nosyncE,(_ZN34_INTERNAL_8d093893_4_k_cu_3287dcd16thrust24THRUST_300001_SM_1000_NS12placeholders2_9E - _ZN34_INTERNAL_8d093893_4_k_cu_3287dcd16thrust24THRUST_300001_SM_1000_NS8cuda_cub10par_nosyncE)
_ZN34_INTERNAL_8d093893_4_k_cu_3287dcd16thrust24THRUST_300001_SM_1000_NS8cuda_cub10par_nosyncE:
	.zero		1
	.type		_ZN34_INTERNAL_8d093893_4_k_cu_3287dcd16thrust24THRUST_300001_SM_1000_NS12placeholders2_9E,@object
	.size		_ZN34_INTERNAL_8d093893_4_k_cu_3287dcd16thrust24THRUST_300001_SM_1000_NS12placeholders2_9E,(_ZN34_INTERNAL_8d093893_4_k_cu_3287dcd14cuda3std3__436_GLOBAL__N__8d093893_4_k_cu_3287dcd16ignoreE - _ZN34_INTERNAL_8d093893_4_k_cu_3287dcd16thrust24THRUST_300001_SM_1000_NS12placeholders2_9E)
_ZN34_INTERNAL_8d093893_4_k_cu_3287dcd16thrust24THRUST_300001_SM_1000_NS12placeholders2_9E:
	.zero		1
	.type		_ZN34_INTERNAL_8d093893_4_k_cu_3287dcd14cuda3std3__436_GLOBAL__N__8d093893_4_k_cu_3287dcd16ignoreE,@object
	.size		_ZN34_INTERNAL_8d093893_4_k_cu_3287dcd14cuda3std3__436_GLOBAL__N__8d093893_4_k_cu_3287dcd16ignoreE,(_ZN34_INTERNAL_8d093893_4_k_cu_3287dcd14cuda3std6ranges3__45__cpo4dataE - _ZN34_INTERNAL_8d093893_4_k_cu_3287dcd14cuda3std3__436_GLOBAL__N__8d093893_4_k_cu_3287dcd16ignoreE)
_ZN34_INTERNAL_8d093893_4_k_cu_3287dcd14cuda3std3__436_GLOBAL__N__8d093893_4_k_cu_3287dcd16ignoreE:
	.zero		1
	.type		_ZN34_INTERNAL_8d093893_4_k_cu_3287dcd14cuda3std6ranges3__45__cpo4dataE,@object
	.size		_ZN34_INTERNAL_8d093893_4_k_cu_3287dcd14cuda3std6ranges3__45__cpo4dataE,(_ZN34_INTERNAL_8d093893_4_k_cu_3287dcd16thrust24THRUST_300001_SM_1000_NS12placeholders2_1E - _ZN34_INTERNAL_8d093893_4_k_cu_3287dcd14cuda3std6ranges3__45__cpo4dataE)
_ZN34_INTERNAL_8d093893_4_k_cu_3287dcd14cuda3std6ranges3__45__cpo4dataE:
	.zero		1
	.type		_ZN34_INTERNAL_8d093893_4_k_cu_3287dcd16thrust24THRUST_300001_SM_1000_NS12placeholders2_1E,@object
	.size		_ZN34_INTERNAL_8d093893_4_k_cu_3287dcd16thrust24THRUST_300001_SM_1000_NS12placeholders2_1E,(_ZN34_INTERNAL_8d093893_4_k_cu_3287dcd14cuda3std3__45__cpo5beginE - _ZN34_INTERNAL_8d093893_4_k_cu_3287dcd16thrust24THRUST_300001_SM_1000_NS12placeholders2_1E)
_ZN34_INTERNAL_8d093893_4_k_cu_3287dcd16thrust24THRUST_300001_SM_1000_NS12placeholders2_1E:
	.zero		1
	.type		_ZN34_INTERNAL_8d093893_4_k_cu_3287dcd14cuda3std3__45__cpo5beginE,@object
	.size		_ZN34_INTERNAL_8d093893_4_k_cu_3287dcd14cuda3std3__45__cpo5beginE,(_ZN34_INTERNAL_8d093893_4_k_cu_3287dcd14cuda3std6ranges3__45__cpo5beginE - _ZN34_INTERNAL_8d093893_4_k_cu_3287dcd14cuda3std3__45__cpo5beginE)
_ZN34_INTERNAL_8d093893_4_k_cu_3287dcd14cuda3std3__45__cpo5beginE:
	.zero		1
	.type		_ZN34_INTERNAL_8d093893_4_k_cu_3287dcd14cuda3std6ranges3__45__cpo5beginE,@object
	.size		_ZN34_INTERNAL_8d093893_4_k_cu_3287dcd14cuda3std6ranges3__45__cpo5beginE,(_ZN34_INTERNAL_8d093893_4_k_cu_3287dcd16thrust24THRUST_300001_SM_1000_NS12placeholders2_5E - _ZN34_INTERNAL_8d093893_4_k_cu_3287dcd14cuda3std6ranges3__45__cpo5beginE)
_ZN34_INTERNAL_8d093893_4_k_cu_3287dcd14cuda3std6ranges3__45__cpo5beginE:
	.zero		1
	.type		_ZN34_INTERNAL_8d093893_4_k_cu_3287dcd16thrust24THRUST_300001_SM_1000_NS12placeholders2_5E,@object
	.size		_ZN34_INTERNAL_8d093893_4_k_cu_3287dcd16thrust24THRUST_300001_SM_1000_NS12placeholders2_5E,(_ZN34_INTERNAL_8d093893_4_k_cu_3287dcd14cuda3std3__45__cpo6rbeginE - _ZN34_INTERNAL_8d093893_4_k_cu_3287dcd16thrust24THRUST_300001_SM_1000_NS12placeholders2_5E)
_ZN34_INTERNAL_8d093893_4_k_cu_3287dcd16thrust24THRUST_300001_SM_1000_NS12placeholders2_5E:
	.zero		1
	.type		_ZN34_INTERNAL_8d093893_4_k_cu_3287dcd14cuda3std3__45__cpo6rbeginE,@object
	.size		_ZN34_INTERNAL_8d093893_4_k_cu_3287dcd14cuda3std3__45__cpo6rbeginE,(_ZN34_INTERNAL_8d093893_4_k_cu_3287dcd14cuda3std6ranges3__45__cpo7advanceE - _ZN34_INTERNAL_8d093893_4_k_cu_3287dcd14cuda3std3__45__cpo6rbeginE)
_ZN34_INTERNAL_8d093893_4_k_cu_3287dcd14cuda3std3__45__cpo6rbeginE:
	.zero		1
	.type		_ZN34_INTERNAL_8d093893_4_k_cu_3287dcd14cuda3std6ranges3__45__cpo7advanceE,@object
	.size		_ZN34_INTERNAL_8d093893_4_k_cu_3287dcd14cuda3std6ranges3__45__cpo7advanceE,(_ZN34_INTERNAL_8d093893_4_k_cu_3287dcd14cuda3std3__47nulloptE - _ZN34_INTERNAL_8d093893_4_k_cu_3287dcd14cuda3std6ranges3__45__cpo7advanceE)
_ZN34_INTERNAL_8d093893_4_k_cu_3287dcd14cuda3std6ranges3__45__cpo7advanceE:
	.zero		1
	.type		_ZN34_INTERNAL_8d093893_4_k_cu_3287dcd14cuda3std3__47nulloptE,@object
	.size		_ZN34_INTERNAL_8d093893_4_k_cu_3287dcd14cuda3std3__47nulloptE,(_ZN34_INTERNAL_8d093893_4_k_cu_3287dcd14cuda3std6ranges3__45__cpo8distanceE - _ZN34_INTERNAL_8d093893_4_k_cu_3287dcd14cuda3std3__47nulloptE)
_ZN34_INTERNAL_8d093893_4_k_cu_3287dcd14cuda3std3__47nulloptE:
	.zero		1
	.type		_ZN34_INTERNAL_8d093893_4_k_cu_3287dcd14cuda3std6ranges3__45__cpo8distanceE,@object
	.size		_ZN34_INTERNAL_8d093893_4_k_cu_3287dcd14cuda3std6ranges3__45__cpo8distanceE,(_ZN34_INTERNAL_8d093893_4_k_cu_3287dcd16thrust24THRUST_300001_SM_1000_NS12placeholders3_10E - _ZN34_INTERNAL_8d093893_4_k_cu_3287dcd14cuda3std6ranges3__45__cpo8distanceE)
_ZN34_INTERNAL_8d093893_4_k_cu_3287dcd14cuda3std6ranges3__45__cpo8distanceE:
	.zero		1
	.type		_ZN34_INTERNAL_8d093893_4_k_cu_3287dcd16thrust24THRUST_300001_SM_1000_NS12placeholders3_10E,@object
	.size		_ZN34_INTERNAL_8d093893_4_k_cu_3287dcd16thrust24THRUST_300001_SM_1000_NS12placeholders3_10E,(_ZN34_INTERNAL_8d093893_4_k_cu_3287dcd14cuda3std3__419piecewise_constructE - _ZN34_INTERNAL_8d093893_4_k_cu_3287dcd16thrust24THRUST_300001_SM_1000_NS12placeholders3_10E)
_ZN34_INTERNAL_8d093893_4_k_cu_3287dcd16thrust24THRUST_300001_SM_1000_NS12placeholders3_10E:
	.zero		1
	.type		_ZN34_INTERNAL_8d093893_4_k_cu_3287dcd14cuda3std3__419piecewise_constructE,@object
	.size		_ZN34_INTERNAL_8d093893_4_k_cu_3287dcd14cuda3std3__419piecewise_constructE,(_ZN34_INTERNAL_8d093893_4_k_cu_3287dcd14cuda3std6ranges3__45__cpo5cdataE - _ZN34_INTERNAL_8d093893_4_k_cu_3287dcd14cuda3std3__419piecewise_constructE)
_ZN34_INTERNAL_8d093893_4_k_cu_3287dcd14cuda3std3__419piecewise_constructE:
	.zero		1
	.type		_ZN34_INTERNAL_8d093893_4_k_cu_3287dcd14cuda3std6ranges3__45__cpo5cdataE,@object
	.size		_ZN34_INTERNAL_8d093893_4_k_cu_3287dcd14cuda3std6ranges3__45__cpo5cdataE,(_ZN34_INTERNAL_8d093893_4_k_cu_3287dcd16thrust24THRUST_300001_SM_1000_NS12placeholders2_2E - _ZN34_INTERNAL_8d093893_4_k_cu_3287dcd14cuda3std6ranges3__45__cpo5cdataE)
_ZN34_INTERNAL_8d093893_4_k_cu_3287dcd14cuda3std6ranges3__45__cpo5cdataE:
	.zero		1
	.type		_ZN34_INTERNAL_8d093893_4_k_cu_3287dcd16thrust24THRUST_300001_SM_1000_NS12placeholders2_2E,@object
	.size		_ZN34_INTERNAL_8d093893_4_k_cu_3287dcd16thrust24THRUST_300001_SM_1000_NS12placeholders2_2E,(_ZN34_INTERNAL_8d093893_4_k_cu_3287dcd14cuda3std3__45__cpo3endE - _ZN34_INTERNAL_8d093893_4_k_cu_3287dcd16thrust24THRUST_300001_SM_1000_NS12placeholders2_2E)
_ZN34_INTERNAL_8d093893_4_k_cu_3287dcd16thrust24THRUST_300001_SM_1000_NS12placeholders2_2E:
	.zero		1
	.type		_ZN34_INTERNAL_8d093893_4_k_cu_3287dcd14cuda3std3__45__cpo3endE,@object
	.size		_ZN34_INTERNAL_8d093893_4_k_cu_3287dcd14cuda3std3__45__cpo3endE,(_ZN34_INTERNAL_8d093893_4_k_cu_3287dcd14cuda3std6ranges3__45__cpo3endE - _ZN34_INTERNAL_8d093893_4_k_cu_3287dcd14cuda3std3__45__cpo3endE)
_ZN34_INTERNAL_8d093893_4_k_cu_3287dcd14cuda3std3__45__cpo3endE:
	.zero		1
	.type		_ZN34_INTERNAL_8d093893_4_k_cu_3287dcd14cuda3std6ranges3__45__cpo3endE,@object
	.size		_ZN34_INTERNAL_8d093893_4_k_cu_3287dcd14cuda3std6ranges3__45__cpo3endE,(_ZN34_INTERNAL_8d093893_4_k_cu_3287dcd16thrust24THRUST_300001_SM_1000_NS12placeholders2_6E - _ZN34_INTERNAL_8d093893_4_k_cu_3287dcd14cuda3std6ranges3__45__cpo3endE)
_ZN34_INTERNAL_8d093893_4_k_cu_3287dcd14cuda3std6ranges3__45__cpo3endE:
	.zero		1
	.type		_ZN34_INTERNAL_8d093893_4_k_cu_3287dcd16thrust24THRUST_300001_SM_1000_NS12placeholders2_6E,@object
	.size		_ZN34_INTERNAL_8d093893_4_k_cu_3287dcd16thrust24THRUST_300001_SM_1000_NS12placeholders2_6E,(_ZN34_INTERNAL_8d093893_4_k_cu_3287dcd14cuda3std3__45__cpo4rendE - _ZN34_INTERNAL_8d093893_4_k_cu_3287dcd16thrust24THRUST_300001_SM_1000_NS12placeholders2_6E)
_ZN34_INTERNAL_8d093893_4_k_cu_3287dcd16thrust24THRUST_300001_SM_1000_NS12placeholders2_6E:
	.zero		1
	.type		_ZN34_INTERNAL_8d093893_4_k_cu_3287dcd14cuda3std3__45__cpo4rendE,@object
	.size		_ZN34_INTERNAL_8d093893_4_k_cu_3287dcd14cuda3std3__45__cpo4rendE,(_ZN34_INTERNAL_8d093893_4_k_cu_3287dcd14cuda3std6ranges3__45__cpo9iter_swapE - _ZN34_INTERNAL_8d093893_4_k_cu_3287dcd14cuda3std3__45__cpo4rendE)
_ZN34_INTERNAL_8d093893_4_k_cu_3287dcd14cuda3std3__45__cpo4rendE:
	.zero		1
	.type		_ZN34_INTERNAL_8d093893_4_k_cu_3287dcd14cuda3std6ranges3__45__cpo9iter_swapE,@object
	.size		_ZN34_INTERNAL_8d093893_4_k_cu_3287dcd14cuda3std6ranges3__45__cpo9iter_swapE,(_ZN34_INTERNAL_8d093893_4_k_cu_3287dcd14cuda3std3__48unexpectE - _ZN34_INTERNAL_8d093893_4_k_cu_3287dcd14cuda3std6ranges3__45__cpo9iter_swapE)
_ZN34_INTERNAL_8d093893_4_k_cu_3287dcd14cuda3std6ranges3__45__cpo9iter_swapE:
	.zero		1
	.type		_ZN34_INTERNAL_8d093893_4_k_cu_3287dcd14cuda3std3__48unexpectE,@object
	.size		_ZN34_INTERNAL_8d093893_4_k_cu_3287dcd14cuda3std3__48unexpectE,(_ZN34_INTERNAL_8d093893_4_k_cu_3287dcd16thrust24THRUST_300001_SM_1000_NS8cuda_cub3parE - _ZN34_INTERNAL_8d093893_4_k_cu_3287dcd14cuda3std3__48unexpectE)
_ZN34_INTERNAL_8d093893_4_k_cu_3287dcd14cuda3std3__48unexpectE:
	.zero		1
	.type		_ZN34_INTERNAL_8d093893_4_k_cu_3287dcd16thrust24THRUST_300001_SM_1000_NS8cuda_cub3parE,@object
	.size		_ZN34_INTERNAL_8d093893_4_k_cu_3287dcd16thrust24THRUST_300001_SM_1000_NS8cuda_cub3parE,(_ZN34_INTERNAL_8d093893_4_k_cu_3287dcd16thrust24THRUST_300001_SM_1000_NS12placeholders2_4E - _ZN34_INTERNAL_8d093893_4_k_cu_3287dcd16thrust24THRUST_300001_SM_1000_NS8cuda_cub3parE)
_ZN34_INTERNAL_8d093893_4_k_cu_3287dcd16thrust24THRUST_300001_SM_1000_NS8cuda_cub3parE:
	.zero		1
	.type		_ZN34_INTERNAL_8d093893_4_k_cu_3287dcd16thrust24THRUST_300001_SM_1000_NS12placeholders2_4E,@object
	.size		_ZN34_INTERNAL_8d093893_4_k_cu_3287dcd16thrust24THRUST_300001_SM_1000_NS12placeholders2_4E,(_ZN34_INTERNAL_8d093893_4_k_cu_3287dcd14cuda3std3__45__cpo4cendE - _ZN34_INTERNAL_8d093893_4_k_cu_3287dcd16thrust24THRUST_300001_SM_1000_NS12placeholders2_4E)
_ZN34_INTERNAL_8d093893_4_k_cu_3287dcd16thrust24THRUST_300001_SM_1000_NS12placeholders2_4E:
	.zero		1
	.type		_ZN34_INTERNAL_8d093893_4_k_cu_3287dcd14cuda3std3__45__cpo4cendE,@object
	.size		_ZN34_INTERNAL_8d093893_4_k_cu_3287dcd14cuda3std3__45__cpo4cendE,(_ZN34_INTERNAL_8d093893_4_k_cu_3287dcd14cuda3std6ranges3__45__cpo4cendE - _ZN34_INTERNAL_8d093893_4_k_cu_3287dcd14cuda3std3__45__cpo4cendE)
_ZN34_INTERNAL_8d093893_4_k_cu_3287dcd14cuda3std3__45__cpo4cendE:
	.zero		1
	.type		_ZN34_INTERNAL_8d093893_4_k_cu_3287dcd14cuda3std6ranges3__45__cpo4cendE,@object
	.size		_ZN34_INTERNAL_8d093893_4_k_cu_3287dcd14cuda3std6ranges3__45__cpo4cendE,(_ZN34_INTERNAL_8d093893_4_k_cu_3287dcd14cuda3std3__420unreachable_sentinelE - _ZN34_INTERNAL_8d093893_4_k_cu_3287dcd14cuda3std6ranges3__45__cpo4cendE)
_ZN34_INTERNAL_8d093893_4_k_cu_3287dcd14cuda3std6ranges3__45__cpo4cendE:
	.zero		1
	.type		_ZN34_INTERNAL_8d093893_4_k_cu_3287dcd14cuda3std3__420unreachable_sentinelE,@object
	.size		_ZN34_INTERNAL_8d093893_4_k_cu_3287dcd14cuda3std3__420unreachable_sentinelE,(_ZN34_INTERNAL_8d093893_4_k_cu_3287dcd14cuda3std6ranges3__45__cpo5ssizeE - _ZN34_INTERNAL_8d093893_4_k_cu_3287dcd14cuda3std3__420unreachable_sentinelE)
_ZN34_INTERNAL_8d093893_4_k_cu_3287dcd14cuda3std3__420unreachable_sentinelE:
	.zero		1
	.type		_ZN34_INTERNAL_8d093893_4_k_cu_3287dcd14cuda3std6ranges3__45__cpo5ssizeE,@object
	.size		_ZN34_INTERNAL_8d093893_4_k_cu_3287dcd14cuda3std6ranges3__45__cpo5ssizeE,(_ZN34_INTERNAL_8d093893_4_k_cu_3287dcd16thrust24THRUST_300001_SM_1000_NS12placeholders2_8E - _ZN34_INTERNAL_8d093893_4_k_cu_3287dcd14cuda3std6ranges3__45__cpo5ssizeE)
_ZN34_INTERNAL_8d093893_4_k_cu_3287dcd14cuda3std6ranges3__45__cpo5ssizeE:
	.zero		1
	.type		_ZN34_INTERNAL_8d093893_4_k_cu_3287dcd16thrust24THRUST_300001_SM_1000_NS12placeholders2_8E,@object
	.size		_ZN34_INTERNAL_8d093893_4_k_cu_3287dcd16thrust24THRUST_300001_SM_1000_NS12placeholders2_8E,(_ZN34_INTERNAL_8d093893_4_k_cu_3287dcd14cuda3std3__45__cpo5crendE - _ZN34_INTERNAL_8d093893_4_k_cu_3287dcd16thrust24THRUST_300001_SM_1000_NS12placeholders2_8E)
_ZN34_INTERNAL_8d093893_4_k_cu_3287dcd16thrust24THRUST_300001_SM_1000_NS12placeholders2_8E:
	.zero		1
	.type		_ZN34_INTERNAL_8d093893_4_k_cu_3287dcd14cuda3std3__45__cpo5crendE,@object
	.size		_ZN34_INTERNAL_8d093893_4_k_cu_3287dcd14cuda3std3__45__cpo5crendE,(_ZN34_INTERNAL_8d093893_4_k_cu_3287dcd14cuda3std6ranges3__45__cpo4prevE - _ZN34_INTERNAL_8d093893_4_k_cu_3287dcd14cuda3std3__45__cpo5crendE)
_ZN34_INTERNAL_8d093893_4_k_cu_3287dcd14cuda3std3__45__cpo5crendE:
	.zero		1
	.type		_ZN34_INTERNAL_8d093893_4_k_cu_3287dcd14cuda3std6ranges3__45__cpo4prevE,@object
	.size		_ZN34_INTERNAL_8d093893_4_k_cu_3287dcd14cuda3std6ranges3__45__cpo4prevE,(_ZN34_INTERNAL_8d093893_4_k_cu_3287dcd14cuda3std6ranges3__45__cpo9iter_moveE - _ZN34_INTERNAL_8d093893_4_k_cu_3287dcd14cuda3std6ranges3__45__cpo4prevE)
_ZN34_INTERNAL_8d093893_4_k_cu_3287dcd14cuda3std6ranges3__45__cpo4prevE:
	.zero		1
	.type		_ZN34_INTERNAL_8d093893_4_k_cu_3287dcd14cuda3std6ranges3__45__cpo9iter_moveE,@object
	.size		_ZN34_INTERNAL_8d093893_4_k_cu_3287dcd14cuda3std6ranges3__45__cpo9iter_moveE,(_ZN34_INTERNAL_8d093893_4_k_cu_3287dcd16thrust24THRUST_300001_SM_1000_NS6system6detail10sequential3seqE - _ZN34_INTERNAL_8d093893_4_k_cu_3287dcd14cuda3std6ranges3__45__cpo9iter_moveE)
_ZN34_INTERNAL_8d093893_4_k_cu_3287dcd14cuda3std6ranges3__45__cpo9iter_moveE:
	.zero		1
	.type		_ZN34_INTERNAL_8d093893_4_k_cu_3287dcd16thrust24THRUST_300001_SM_1000_NS6system6detail10sequential3seqE,@object
	.size		_ZN34_INTERNAL_8d093893_4_k_cu_3287dcd16thrust24THRUST_300001_SM_1000_NS6system6detail10sequential3seqE,(.L_31 - _ZN34_INTERNAL_8d093893_4_k_cu_3287dcd16thrust24THRUST_300001_SM_1000_NS6system6detail10sequential3seqE)
_ZN34_INTERNAL_8d093893_4_k_cu_3287dcd16thrust24THRUST_300001_SM_1000_NS6system6detail10sequential3seqE:
	.zero		1
.L_31:


//--------------------- .nv.constant0._ZN3cub18CUB_300001_SM_10006detail8for_each13static_kernelINS2_12policy_hub_t12policy_500_tElN6thrust24THRUST_300001_SM_1000_NS8cuda_cub10__tabulate7functorINS7_6detail15normal_iteratorINS7_10device_ptrIfEEEENS7_6system6detail7generic6detail22compute_sequence_valueIdvEElEEEEvT0_T1_ --------------------------
	.section	.nv.constant0._ZN3cub18CUB_300001_SM_10006detail8for_each13static_kernelINS2_12policy_hub_t12policy_500_tElN6thrust24THRUST_300001_SM_1000_NS8cuda_cub10__tabulate7functorINS7_6detail15normal_iteratorINS7_10device_ptrIfEEEENS7_6system6detail7generic6detail22compute_sequence_valueIdvEElEEEEvT0_T1_,"a",@progbits
	.sectionflags	@""
	.align	4
.nv.constant0._ZN3cub18CUB_300001_SM_10006detail8for_each13static_kernelINS2_12policy_hub_t12policy_500_tElN6thrust24THRUST_300001_SM_1000_NS8cuda_cub10__tabulate7functorINS7_6detail15normal_iteratorINS7_10device_ptrIfEEEENS7_6system6detail7generic6detail22compute_sequence_valueIdvEElEEEEvT0_T1_:
	.zero		928


//--------------------- .nv.constant0._ZN3cub18CUB_300001_SM_10006detail8for_each13static_kernelINS2_12policy_hub_t12policy_500_tElN6thrust24THRUST_300001_SM_1000_NS8cuda_cub6__fill7functorINS7_6detail15normal_iteratorINS7_10device_ptrIfEEEEdEEEEvT0_T1_ --------------------------
	.section	.nv.constant0._ZN3cub18CUB_300001_SM_10006detail8for_each13static_kernelINS2_12policy_hub_t12policy_500_tElN6thrust24THRUST_300001_SM_1000_NS8cuda_cub6__fill7functorINS7_6detail15normal_iteratorINS7_10device_ptrIfEEEEdEEEEvT0_T1_,"a",@progbits
	.sectionflags	@""
	.align	4
.nv.constant0._ZN3cub18CUB_300001_SM_10006detail8for_each13static_kernelINS2_12policy_hub_t12policy_500_tElN6thrust24THRUST_300001_SM_1000_NS8cuda_cub6__fill7functorINS7_6detail15normal_iteratorINS7_10device_ptrIfEEEEdEEEEvT0_T1_:
	.zero		920


//--------------------- .nv.constant0._ZN3cub18CUB_300001_SM_10006detail8for_each13static_kernelINS2_12policy_hub_t12policy_500_tEmN6thrust24THRUST_300001_SM_1000_NS8cuda_cub20__uninitialized_fill7functorINS7_10device_ptrIfEEfEEEEvT0_T1_ --------------------------
	.section	.nv.constant0._ZN3cub18CUB_300001_SM_10006detail8for_each13static_kernelINS2_12policy_hub_t12policy_500_tEmN6thrust24THRUST_300001_SM_1000_NS8cuda_cub20__uninitialized_fill7functorINS7_10device_ptrIfEEfEEEEvT0_T1_,"a",@progbits
	.sectionflags	@""
	.align	4
.nv.constant0._ZN3cub18CUB_300001_SM_10006detail8for_each13static_kernelINS2_12policy_hub_t12policy_500_tEmN6thrust24THRUST_300001_SM_1000_NS8cuda_cub20__uninitialized_fill7functorINS7_10device_ptrIfEEfEEEEvT0_T1_:
	.zero		920


//--------------------- .nv.constant0._ZN3cub18CUB_300001_SM_10006detail11EmptyKernelIvEEvv --------------------------
	.section	.nv.constant0._ZN3cub18CUB_300001_SM_10006detail11EmptyKernelIvEEvv,"a",@progbits
	.sectionflags	@""
	.align	4
.nv.constant0._ZN3cub18CUB_300001_SM_10006detail11EmptyKernelIvEEvv:
	.zero		896


//--------------------- .nv.constant0._Z9modeloSIRPfS_S_S_i --------------------------
	.section	.nv.constant0._Z9modeloSIRPfS_S_S_i,"a",@progbits
	.sectionflags	@""
	.align	4
.nv.constant0._Z9modeloSIRPfS_S_S_i:
	.zero		932


//--------------------- SYMBOLS --------------------------

	.type		.nv.reservedSmem.offset0,@object
	.size		.nv.reservedSmem.offset0,0x4
